//
// Generated by NVIDIA NVVM Compiler
//
// Compiler Build ID: CL-36424714
// Cuda compilation tools, release 13.0, V13.0.88
// Based on NVVM 20.0.0
//

.version 9.0
.target sm_100
.address_size 64

	// .globl	_Z13init_identityPdi
.global .align 4 .b8 precalc_xorwow_matrix[102400];
.global .align 4 .b8 precalc_xorwow_offset_matrix[102400];
.global .align 4 .b8 mrg32k3aM1[2304];
.global .align 4 .b8 mrg32k3aM2[2304];
.global .align 4 .b8 mrg32k3aM1SubSeq[2016];
.global .align 4 .b8 mrg32k3aM2SubSeq[2016];
.global .align 4 .b8 mrg32k3aM1Seq[2304];
.global .align 4 .b8 mrg32k3aM2Seq[2304];
.const .align 8 .b8 __cr_lgamma_table[72];

.visible .entry _Z13init_identityPdi(
	.param .u64 .ptr .align 1 _Z13init_identityPdi_param_0,
	.param .u32 _Z13init_identityPdi_param_1
)
{
	.reg .pred 	%p<2>;
	.reg .b32 	%r<4>;
	.reg .b64 	%rd<6>;

	ld.param.u64 	%rd1, [_Z13init_identityPdi_param_0];
	ld.param.u32 	%r2, [_Z13init_identityPdi_param_1];
	mov.u32 	%r1, %tid.x;
	setp.ge.s32 	%p1, %r1, %r2;
	@%p1 bra 	$L__BB0_2;
	cvta.to.global.u64 	%rd2, %rd1;
	mad.lo.s32 	%r3, %r2, %r1, %r1;
	mul.wide.u32 	%rd3, %r3, 8;
	add.s64 	%rd4, %rd2, %rd3;
	mov.b64 	%rd5, 4607182418800017408;
	st.global.u64 	[%rd4], %rd5;
$L__BB0_2:
	ret;

}
	// .globl	_Z9init_unitPdi
.visible .entry _Z9init_unitPdi(
	.param .u64 .ptr .align 1 _Z9init_unitPdi_param_0,
	.param .u32 _Z9init_unitPdi_param_1
)
{
	.reg .pred 	%p<10>;
	.reg .b32 	%r<28>;
	.reg .b64 	%rd<16>;

	ld.param.u64 	%rd3, [_Z9init_unitPdi_param_0];
	ld.param.u32 	%r16, [_Z9init_unitPdi_param_1];
	cvta.to.global.u64 	%rd1, %rd3;
	mov.u32 	%r1, %tid.x;
	setp.ge.s32 	%p1, %r1, %r16;
	@%p1 bra 	$L__BB1_12;
	mul.lo.s32 	%r2, %r16, %r1;
	add.s32 	%r18, %r16, -1;
	and.b32  	%r3, %r16, 7;
	setp.lt.u32 	%p2, %r18, 7;
	mov.b32 	%r26, 0;
	@%p2 bra 	$L__BB1_4;
	and.b32  	%r26, %r16, -8;
	neg.s32 	%r24, %r26;
	add.s64 	%rd2, %rd1, 32;
	mov.u32 	%r23, %r2;
$L__BB1_3:
	.pragma "nounroll";
	mul.wide.s32 	%rd4, %r23, 8;
	add.s64 	%rd5, %rd2, %rd4;
	mov.b64 	%rd6, 4607182418800017408;
	st.global.u64 	[%rd5+-32], %rd6;
	st.global.u64 	[%rd5+-24], %rd6;
	st.global.u64 	[%rd5+-16], %rd6;
	st.global.u64 	[%rd5+-8], %rd6;
	st.global.u64 	[%rd5], %rd6;
	st.global.u64 	[%rd5+8], %rd6;
	st.global.u64 	[%rd5+16], %rd6;
	st.global.u64 	[%rd5+24], %rd6;
	add.s32 	%r24, %r24, 8;
	add.s32 	%r23, %r23, 8;
	setp.ne.s32 	%p3, %r24, 0;
	@%p3 bra 	$L__BB1_3;
$L__BB1_4:
	setp.eq.s32 	%p4, %r3, 0;
	@%p4 bra 	$L__BB1_12;
	and.b32  	%r11, %r16, 3;
	setp.lt.u32 	%p5, %r3, 4;
	@%p5 bra 	$L__BB1_7;
	add.s32 	%r19, %r26, %r2;
	mul.wide.s32 	%rd7, %r19, 8;
	add.s64 	%rd8, %rd1, %rd7;
	mov.b64 	%rd9, 4607182418800017408;
	st.global.u64 	[%rd8], %rd9;
	st.global.u64 	[%rd8+8], %rd9;
	st.global.u64 	[%rd8+16], %rd9;
	st.global.u64 	[%rd8+24], %rd9;
	add.s32 	%r26, %r26, 4;
$L__BB1_7:
	setp.eq.s32 	%p6, %r11, 0;
	@%p6 bra 	$L__BB1_12;
	setp.eq.s32 	%p7, %r11, 1;
	@%p7 bra 	$L__BB1_10;
	add.s32 	%r20, %r26, %r2;
	mul.wide.s32 	%rd10, %r20, 8;
	add.s64 	%rd11, %rd1, %rd10;
	mov.b64 	%rd12, 4607182418800017408;
	st.global.u64 	[%rd11], %rd12;
	st.global.u64 	[%rd11+8], %rd12;
	add.s32 	%r26, %r26, 2;
$L__BB1_10:
	and.b32  	%r21, %r16, 1;
	setp.eq.b32 	%p8, %r21, 1;
	not.pred 	%p9, %p8;
	@%p9 bra 	$L__BB1_12;
	add.s32 	%r22, %r26, %r2;
	mul.wide.s32 	%rd13, %r22, 8;
	add.s64 	%rd14, %rd1, %rd13;
	mov.b64 	%rd15, 4607182418800017408;
	st.global.u64 	[%rd14], %rd15;
$L__BB1_12:
	ret;

}
	// .globl	_Z11init_randomPdi
.visible .entry _Z11init_randomPdi(
	.param .u64 .ptr .align 1 _Z11init_randomPdi_param_0,
	.param .u32 _Z11init_randomPdi_param_1
)
{
	.local .align 8 .b8 	__local_depot2[48];
	.reg .b64 	%SP;
	.reg .b64 	%SPL;
	.reg .pred 	%p<68>;
	.reg .b32 	%r<1355>;
	.reg .b64 	%rd<45>;
	.reg .b64 	%fd<11>;

	mov.u64 	%SPL, __local_depot2;
	ld.param.u64 	%rd12, [_Z11init_randomPdi_param_0];
	ld.param.u32 	%r590, [_Z11init_randomPdi_param_1];
	cvta.to.global.u64 	%rd1, %rd12;
	add.u64 	%rd2, %SPL, 0;
	mov.u32 	%r1, %tid.x;
	mov.b32 	%r1062, 1593684748;
	mov.b32 	%r596, 832094735;
	st.local.v2.u32 	[%rd2], {%r596, %r1062};
	mov.b32 	%r1060, -123459836;
	mov.b32 	%r1061, 1111207954;
	st.local.v2.u32 	[%rd2+8], {%r1061, %r1060};
	mov.b32 	%r1058, 1476011280;
	mov.b32 	%r1059, -589760388;
	st.local.v2.u32 	[%rd2+16], {%r1059, %r1058};
	setp.eq.s32 	%p1, %r1, 0;
	@%p1 bra 	$L__BB2_115;
	cvt.u64.u32 	%rd44, %r1;
	mov.b32 	%r1045, 0;
	mov.b32 	%r1062, 1593684748;
	mov.b32 	%r1061, 1111207954;
	mov.b32 	%r1060, -123459836;
	mov.b32 	%r1059, -589760388;
	mov.b32 	%r1058, 1476011280;
$L__BB2_2:
	mov.u64 	%rd4, %rd44;
	and.b64  	%rd5, %rd4, 3;
	setp.eq.s64 	%p2, %rd5, 0;
	@%p2 bra 	$L__BB2_114;
	mul.wide.u32 	%rd14, %r1045, 3200;
	mov.u64 	%rd15, precalc_xorwow_matrix;
	add.s64 	%rd6, %rd15, %rd14;
	mov.b32 	%r1058, 0;
	mov.u32 	%r1059, %r1058;
	mov.u32 	%r1060, %r1058;
	mov.u32 	%r1061, %r1058;
	mov.u32 	%r1062, %r1058;
	mov.u32 	%r1051, %r1058;
$L__BB2_4:
	mul.wide.u32 	%rd16, %r1051, 4;
	add.s64 	%rd17, %rd2, %rd16;
	ld.local.u32 	%r14, [%rd17+4];
	shl.b32 	%r15, %r1051, 5;
	mov.b32 	%r1057, 0;
$L__BB2_5:
	.pragma "nounroll";
	shr.u32 	%r605, %r14, %r1057;
	and.b32  	%r606, %r605, 1;
	setp.eq.b32 	%p3, %r606, 1;
	not.pred 	%p4, %p3;
	add.s32 	%r607, %r15, %r1057;
	mul.lo.s32 	%r608, %r607, 5;
	mul.wide.u32 	%rd18, %r608, 4;
	add.s64 	%rd7, %rd6, %rd18;
	@%p4 bra 	$L__BB2_7;
	ld.global.u32 	%r609, [%rd7];
	xor.b32  	%r1062, %r1062, %r609;
	ld.global.u32 	%r610, [%rd7+4];
	xor.b32  	%r1061, %r1061, %r610;
	ld.global.u32 	%r611, [%rd7+8];
	xor.b32  	%r1060, %r1060, %r611;
	ld.global.u32 	%r612, [%rd7+12];
	xor.b32  	%r1059, %r1059, %r612;
	ld.global.u32 	%r613, [%rd7+16];
	xor.b32  	%r1058, %r1058, %r613;
$L__BB2_7:
	and.b32  	%r615, %r605, 2;
	setp.eq.s32 	%p5, %r615, 0;
	@%p5 bra 	$L__BB2_9;
	ld.global.u32 	%r616, [%rd7+20];
	xor.b32  	%r1062, %r1062, %r616;
	ld.global.u32 	%r617, [%rd7+24];
	xor.b32  	%r1061, %r1061, %r617;
	ld.global.u32 	%r618, [%rd7+28];
	xor.b32  	%r1060, %r1060, %r618;
	ld.global.u32 	%r619, [%rd7+32];
	xor.b32  	%r1059, %r1059, %r619;
	ld.global.u32 	%r620, [%rd7+36];
	xor.b32  	%r1058, %r1058, %r620;
$L__BB2_9:
	and.b32  	%r622, %r605, 4;
	setp.eq.s32 	%p6, %r622, 0;
	@%p6 bra 	$L__BB2_11;
	ld.global.u32 	%r623, [%rd7+40];
	xor.b32  	%r1062, %r1062, %r623;
	ld.global.u32 	%r624, [%rd7+44];
	xor.b32  	%r1061, %r1061, %r624;
	ld.global.u32 	%r625, [%rd7+48];
	xor.b32  	%r1060, %r1060, %r625;
	ld.global.u32 	%r626, [%rd7+52];
	xor.b32  	%r1059, %r1059, %r626;
	ld.global.u32 	%r627, [%rd7+56];
	xor.b32  	%r1058, %r1058, %r627;
$L__BB2_11:
	and.b32  	%r629, %r605, 8;
	setp.eq.s32 	%p7, %r629, 0;
	@%p7 bra 	$L__BB2_13;
	ld.global.u32 	%r630, [%rd7+60];
	xor.b32  	%r1062, %r1062, %r630;
	ld.global.u32 	%r631, [%rd7+64];
	xor.b32  	%r1061, %r1061, %r631;
	ld.global.u32 	%r632, [%rd7+68];
	xor.b32  	%r1060, %r1060, %r632;
	ld.global.u32 	%r633, [%rd7+72];
	xor.b32  	%r1059, %r1059, %r633;
	ld.global.u32 	%r634, [%rd7+76];
	xor.b32  	%r1058, %r1058, %r634;
$L__BB2_13:
	and.b32  	%r636, %r605, 16;
	setp.eq.s32 	%p8, %r636, 0;
	@%p8 bra 	$L__BB2_15;
	ld.global.u32 	%r637, [%rd7+80];
	xor.b32  	%r1062, %r1062, %r637;
	ld.global.u32 	%r638, [%rd7+84];
	xor.b32  	%r1061, %r1061, %r638;
	ld.global.u32 	%r639, [%rd7+88];
	xor.b32  	%r1060, %r1060, %r639;
	ld.global.u32 	%r640, [%rd7+92];
	xor.b32  	%r1059, %r1059, %r640;
	ld.global.u32 	%r641, [%rd7+96];
	xor.b32  	%r1058, %r1058, %r641;
$L__BB2_15:
	and.b32  	%r643, %r605, 32;
	setp.eq.s32 	%p9, %r643, 0;
	@%p9 bra 	$L__BB2_17;
	ld.global.u32 	%r644, [%rd7+100];
	xor.b32  	%r1062, %r1062, %r644;
	ld.global.u32 	%r645, [%rd7+104];
	xor.b32  	%r1061, %r1061, %r645;
	ld.global.u32 	%r646, [%rd7+108];
	xor.b32  	%r1060, %r1060, %r646;
	ld.global.u32 	%r647, [%rd7+112];
	xor.b32  	%r1059, %r1059, %r647;
	ld.global.u32 	%r648, [%rd7+116];
	xor.b32  	%r1058, %r1058, %r648;
$L__BB2_17:
	and.b32  	%r650, %r605, 64;
	setp.eq.s32 	%p10, %r650, 0;
	@%p10 bra 	$L__BB2_19;
	ld.global.u32 	%r651, [%rd7+120];
	xor.b32  	%r1062, %r1062, %r651;
	ld.global.u32 	%r652, [%rd7+124];
	xor.b32  	%r1061, %r1061, %r652;
	ld.global.u32 	%r653, [%rd7+128];
	xor.b32  	%r1060, %r1060, %r653;
	ld.global.u32 	%r654, [%rd7+132];
	xor.b32  	%r1059, %r1059, %r654;
	ld.global.u32 	%r655, [%rd7+136];
	xor.b32  	%r1058, %r1058, %r655;
$L__BB2_19:
	and.b32  	%r657, %r605, 128;
	setp.eq.s32 	%p11, %r657, 0;
	@%p11 bra 	$L__BB2_21;
	ld.global.u32 	%r658, [%rd7+140];
	xor.b32  	%r1062, %r1062, %r658;
	ld.global.u32 	%r659, [%rd7+144];
	xor.b32  	%r1061, %r1061, %r659;
	ld.global.u32 	%r660, [%rd7+148];
	xor.b32  	%r1060, %r1060, %r660;
	ld.global.u32 	%r661, [%rd7+152];
	xor.b32  	%r1059, %r1059, %r661;
	ld.global.u32 	%r662, [%rd7+156];
	xor.b32  	%r1058, %r1058, %r662;
$L__BB2_21:
	and.b32  	%r664, %r605, 256;
	setp.eq.s32 	%p12, %r664, 0;
	@%p12 bra 	$L__BB2_23;
	ld.global.u32 	%r665, [%rd7+160];
	xor.b32  	%r1062, %r1062, %r665;
	ld.global.u32 	%r666, [%rd7+164];
	xor.b32  	%r1061, %r1061, %r666;
	ld.global.u32 	%r667, [%rd7+168];
	xor.b32  	%r1060, %r1060, %r667;
	ld.global.u32 	%r668, [%rd7+172];
	xor.b32  	%r1059, %r1059, %r668;
	ld.global.u32 	%r669, [%rd7+176];
	xor.b32  	%r1058, %r1058, %r669;
$L__BB2_23:
	and.b32  	%r671, %r605, 512;
	setp.eq.s32 	%p13, %r671, 0;
	@%p13 bra 	$L__BB2_25;
	ld.global.u32 	%r672, [%rd7+180];
	xor.b32  	%r1062, %r1062, %r672;
	ld.global.u32 	%r673, [%rd7+184];
	xor.b32  	%r1061, %r1061, %r673;
	ld.global.u32 	%r674, [%rd7+188];
	xor.b32  	%r1060, %r1060, %r674;
	ld.global.u32 	%r675, [%rd7+192];
	xor.b32  	%r1059, %r1059, %r675;
	ld.global.u32 	%r676, [%rd7+196];
	xor.b32  	%r1058, %r1058, %r676;
$L__BB2_25:
	and.b32  	%r678, %r605, 1024;
	setp.eq.s32 	%p14, %r678, 0;
	@%p14 bra 	$L__BB2_27;
	ld.global.u32 	%r679, [%rd7+200];
	xor.b32  	%r1062, %r1062, %r679;
	ld.global.u32 	%r680, [%rd7+204];
	xor.b32  	%r1061, %r1061, %r680;
	ld.global.u32 	%r681, [%rd7+208];
	xor.b32  	%r1060, %r1060, %r681;
	ld.global.u32 	%r682, [%rd7+212];
	xor.b32  	%r1059, %r1059, %r682;
	ld.global.u32 	%r683, [%rd7+216];
	xor.b32  	%r1058, %r1058, %r683;
$L__BB2_27:
	and.b32  	%r685, %r605, 2048;
	setp.eq.s32 	%p15, %r685, 0;
	@%p15 bra 	$L__BB2_29;
	ld.global.u32 	%r686, [%rd7+220];
	xor.b32  	%r1062, %r1062, %r686;
	ld.global.u32 	%r687, [%rd7+224];
	xor.b32  	%r1061, %r1061, %r687;
	ld.global.u32 	%r688, [%rd7+228];
	xor.b32  	%r1060, %r1060, %r688;
	ld.global.u32 	%r689, [%rd7+232];
	xor.b32  	%r1059, %r1059, %r689;
	ld.global.u32 	%r690, [%rd7+236];
	xor.b32  	%r1058, %r1058, %r690;
$L__BB2_29:
	and.b32  	%r692, %r605, 4096;
	setp.eq.s32 	%p16, %r692, 0;
	@%p16 bra 	$L__BB2_31;
	ld.global.u32 	%r693, [%rd7+240];
	xor.b32  	%r1062, %r1062, %r693;
	ld.global.u32 	%r694, [%rd7+244];
	xor.b32  	%r1061, %r1061, %r694;
	ld.global.u32 	%r695, [%rd7+248];
	xor.b32  	%r1060, %r1060, %r695;
	ld.global.u32 	%r696, [%rd7+252];
	xor.b32  	%r1059, %r1059, %r696;
	ld.global.u32 	%r697, [%rd7+256];
	xor.b32  	%r1058, %r1058, %r697;
$L__BB2_31:
	and.b32  	%r699, %r605, 8192;
	setp.eq.s32 	%p17, %r699, 0;
	@%p17 bra 	$L__BB2_33;
	ld.global.u32 	%r700, [%rd7+260];
	xor.b32  	%r1062, %r1062, %r700;
	ld.global.u32 	%r701, [%rd7+264];
	xor.b32  	%r1061, %r1061, %r701;
	ld.global.u32 	%r702, [%rd7+268];
	xor.b32  	%r1060, %r1060, %r702;
	ld.global.u32 	%r703, [%rd7+272];
	xor.b32  	%r1059, %r1059, %r703;
	ld.global.u32 	%r704, [%rd7+276];
	xor.b32  	%r1058, %r1058, %r704;
$L__BB2_33:
	and.b32  	%r706, %r605, 16384;
	setp.eq.s32 	%p18, %r706, 0;
	@%p18 bra 	$L__BB2_35;
	ld.global.u32 	%r707, [%rd7+280];
	xor.b32  	%r1062, %r1062, %r707;
	ld.global.u32 	%r708, [%rd7+284];
	xor.b32  	%r1061, %r1061, %r708;
	ld.global.u32 	%r709, [%rd7+288];
	xor.b32  	%r1060, %r1060, %r709;
	ld.global.u32 	%r710, [%rd7+292];
	xor.b32  	%r1059, %r1059, %r710;
	ld.global.u32 	%r711, [%rd7+296];
	xor.b32  	%r1058, %r1058, %r711;
$L__BB2_35:
	and.b32  	%r713, %r605, 32768;
	setp.eq.s32 	%p19, %r713, 0;
	@%p19 bra 	$L__BB2_37;
	ld.global.u32 	%r714, [%rd7+300];
	xor.b32  	%r1062, %r1062, %r714;
	ld.global.u32 	%r715, [%rd7+304];
	xor.b32  	%r1061, %r1061, %r715;
	ld.global.u32 	%r716, [%rd7+308];
	xor.b32  	%r1060, %r1060, %r716;
	ld.global.u32 	%r717, [%rd7+312];
	xor.b32  	%r1059, %r1059, %r717;
	ld.global.u32 	%r718, [%rd7+316];
	xor.b32  	%r1058, %r1058, %r718;
$L__BB2_37:
	add.s32 	%r1057, %r1057, 16;
	setp.ne.s32 	%p20, %r1057, 32;
	@%p20 bra 	$L__BB2_5;
	mad.lo.s32 	%r719, %r1051, -31, %r15;
	add.s32 	%r1051, %r719, 1;
	setp.ne.s32 	%p21, %r1051, 5;
	@%p21 bra 	$L__BB2_4;
	st.local.u32 	[%rd2+4], %r1062;
	st.local.v2.u32 	[%rd2+8], {%r1061, %r1060};
	st.local.v2.u32 	[%rd2+16], {%r1059, %r1058};
	setp.eq.s64 	%p22, %rd5, 1;
	@%p22 bra 	$L__BB2_114;
	mov.b32 	%r1058, 0;
	mov.u32 	%r1059, %r1058;
	mov.u32 	%r1060, %r1058;
	mov.u32 	%r1061, %r1058;
	mov.u32 	%r1062, %r1058;
	mov.u32 	%r1143, %r1058;
$L__BB2_41:
	mul.wide.u32 	%rd19, %r1143, 4;
	add.s64 	%rd20, %rd2, %rd19;
	ld.local.u32 	%r190, [%rd20+4];
	shl.b32 	%r191, %r1143, 5;
	mov.b32 	%r1149, 0;
$L__BB2_42:
	.pragma "nounroll";
	shr.u32 	%r722, %r190, %r1149;
	and.b32  	%r723, %r722, 1;
	setp.eq.b32 	%p23, %r723, 1;
	not.pred 	%p24, %p23;
	add.s32 	%r724, %r191, %r1149;
	mul.lo.s32 	%r725, %r724, 5;
	mul.wide.u32 	%rd21, %r725, 4;
	add.s64 	%rd8, %rd6, %rd21;
	@%p24 bra 	$L__BB2_44;
	ld.global.u32 	%r726, [%rd8];
	xor.b32  	%r1062, %r1062, %r726;
	ld.global.u32 	%r727, [%rd8+4];
	xor.b32  	%r1061, %r1061, %r727;
	ld.global.u32 	%r728, [%rd8+8];
	xor.b32  	%r1060, %r1060, %r728;
	ld.global.u32 	%r729, [%rd8+12];
	xor.b32  	%r1059, %r1059, %r729;
	ld.global.u32 	%r730, [%rd8+16];
	xor.b32  	%r1058, %r1058, %r730;
$L__BB2_44:
	and.b32  	%r732, %r722, 2;
	setp.eq.s32 	%p25, %r732, 0;
	@%p25 bra 	$L__BB2_46;
	ld.global.u32 	%r733, [%rd8+20];
	xor.b32  	%r1062, %r1062, %r733;
	ld.global.u32 	%r734, [%rd8+24];
	xor.b32  	%r1061, %r1061, %r734;
	ld.global.u32 	%r735, [%rd8+28];
	xor.b32  	%r1060, %r1060, %r735;
	ld.global.u32 	%r736, [%rd8+32];
	xor.b32  	%r1059, %r1059, %r736;
	ld.global.u32 	%r737, [%rd8+36];
	xor.b32  	%r1058, %r1058, %r737;
$L__BB2_46:
	and.b32  	%r739, %r722, 4;
	setp.eq.s32 	%p26, %r739, 0;
	@%p26 bra 	$L__BB2_48;
	ld.global.u32 	%r740, [%rd8+40];
	xor.b32  	%r1062, %r1062, %r740;
	ld.global.u32 	%r741, [%rd8+44];
	xor.b32  	%r1061, %r1061, %r741;
	ld.global.u32 	%r742, [%rd8+48];
	xor.b32  	%r1060, %r1060, %r742;
	ld.global.u32 	%r743, [%rd8+52];
	xor.b32  	%r1059, %r1059, %r743;
	ld.global.u32 	%r744, [%rd8+56];
	xor.b32  	%r1058, %r1058, %r744;
$L__BB2_48:
	and.b32  	%r746, %r722, 8;
	setp.eq.s32 	%p27, %r746, 0;
	@%p27 bra 	$L__BB2_50;
	ld.global.u32 	%r747, [%rd8+60];
	xor.b32  	%r1062, %r1062, %r747;
	ld.global.u32 	%r748, [%rd8+64];
	xor.b32  	%r1061, %r1061, %r748;
	ld.global.u32 	%r749, [%rd8+68];
	xor.b32  	%r1060, %r1060, %r749;
	ld.global.u32 	%r750, [%rd8+72];
	xor.b32  	%r1059, %r1059, %r750;
	ld.global.u32 	%r751, [%rd8+76];
	xor.b32  	%r1058, %r1058, %r751;
$L__BB2_50:
	and.b32  	%r753, %r722, 16;
	setp.eq.s32 	%p28, %r753, 0;
	@%p28 bra 	$L__BB2_52;
	ld.global.u32 	%r754, [%rd8+80];
	xor.b32  	%r1062, %r1062, %r754;
	ld.global.u32 	%r755, [%rd8+84];
	xor.b32  	%r1061, %r1061, %r755;
	ld.global.u32 	%r756, [%rd8+88];
	xor.b32  	%r1060, %r1060, %r756;
	ld.global.u32 	%r757, [%rd8+92];
	xor.b32  	%r1059, %r1059, %r757;
	ld.global.u32 	%r758, [%rd8+96];
	xor.b32  	%r1058, %r1058, %r758;
$L__BB2_52:
	and.b32  	%r760, %r722, 32;
	setp.eq.s32 	%p29, %r760, 0;
	@%p29 bra 	$L__BB2_54;
	ld.global.u32 	%r761, [%rd8+100];
	xor.b32  	%r1062, %r1062, %r761;
	ld.global.u32 	%r762, [%rd8+104];
	xor.b32  	%r1061, %r1061, %r762;
	ld.global.u32 	%r763, [%rd8+108];
	xor.b32  	%r1060, %r1060, %r763;
	ld.global.u32 	%r764, [%rd8+112];
	xor.b32  	%r1059, %r1059, %r764;
	ld.global.u32 	%r765, [%rd8+116];
	xor.b32  	%r1058, %r1058, %r765;
$L__BB2_54:
	and.b32  	%r767, %r722, 64;
	setp.eq.s32 	%p30, %r767, 0;
	@%p30 bra 	$L__BB2_56;
	ld.global.u32 	%r768, [%rd8+120];
	xor.b32  	%r1062, %r1062, %r768;
	ld.global.u32 	%r769, [%rd8+124];
	xor.b32  	%r1061, %r1061, %r769;
	ld.global.u32 	%r770, [%rd8+128];
	xor.b32  	%r1060, %r1060, %r770;
	ld.global.u32 	%r771, [%rd8+132];
	xor.b32  	%r1059, %r1059, %r771;
	ld.global.u32 	%r772, [%rd8+136];
	xor.b32  	%r1058, %r1058, %r772;
$L__BB2_56:
	and.b32  	%r774, %r722, 128;
	setp.eq.s32 	%p31, %r774, 0;
	@%p31 bra 	$L__BB2_58;
	ld.global.u32 	%r775, [%rd8+140];
	xor.b32  	%r1062, %r1062, %r775;
	ld.global.u32 	%r776, [%rd8+144];
	xor.b32  	%r1061, %r1061, %r776;
	ld.global.u32 	%r777, [%rd8+148];
	xor.b32  	%r1060, %r1060, %r777;
	ld.global.u32 	%r778, [%rd8+152];
	xor.b32  	%r1059, %r1059, %r778;
	ld.global.u32 	%r779, [%rd8+156];
	xor.b32  	%r1058, %r1058, %r779;
$L__BB2_58:
	and.b32  	%r781, %r722, 256;
	setp.eq.s32 	%p32, %r781, 0;
	@%p32 bra 	$L__BB2_60;
	ld.global.u32 	%r782, [%rd8+160];
	xor.b32  	%r1062, %r1062, %r782;
	ld.global.u32 	%r783, [%rd8+164];
	xor.b32  	%r1061, %r1061, %r783;
	ld.global.u32 	%r784, [%rd8+168];
	xor.b32  	%r1060, %r1060, %r784;
	ld.global.u32 	%r785, [%rd8+172];
	xor.b32  	%r1059, %r1059, %r785;
	ld.global.u32 	%r786, [%rd8+176];
	xor.b32  	%r1058, %r1058, %r786;
$L__BB2_60:
	and.b32  	%r788, %r722, 512;
	setp.eq.s32 	%p33, %r788, 0;
	@%p33 bra 	$L__BB2_62;
	ld.global.u32 	%r789, [%rd8+180];
	xor.b32  	%r1062, %r1062, %r789;
	ld.global.u32 	%r790, [%rd8+184];
	xor.b32  	%r1061, %r1061, %r790;
	ld.global.u32 	%r791, [%rd8+188];
	xor.b32  	%r1060, %r1060, %r791;
	ld.global.u32 	%r792, [%rd8+192];
	xor.b32  	%r1059, %r1059, %r792;
	ld.global.u32 	%r793, [%rd8+196];
	xor.b32  	%r1058, %r1058, %r793;
$L__BB2_62:
	and.b32  	%r795, %r722, 1024;
	setp.eq.s32 	%p34, %r795, 0;
	@%p34 bra 	$L__BB2_64;
	ld.global.u32 	%r796, [%rd8+200];
	xor.b32  	%r1062, %r1062, %r796;
	ld.global.u32 	%r797, [%rd8+204];
	xor.b32  	%r1061, %r1061, %r797;
	ld.global.u32 	%r798, [%rd8+208];
	xor.b32  	%r1060, %r1060, %r798;
	ld.global.u32 	%r799, [%rd8+212];
	xor.b32  	%r1059, %r1059, %r799;
	ld.global.u32 	%r800, [%rd8+216];
	xor.b32  	%r1058, %r1058, %r800;
$L__BB2_64:
	and.b32  	%r802, %r722, 2048;
	setp.eq.s32 	%p35, %r802, 0;
	@%p35 bra 	$L__BB2_66;
	ld.global.u32 	%r803, [%rd8+220];
	xor.b32  	%r1062, %r1062, %r803;
	ld.global.u32 	%r804, [%rd8+224];
	xor.b32  	%r1061, %r1061, %r804;
	ld.global.u32 	%r805, [%rd8+228];
	xor.b32  	%r1060, %r1060, %r805;
	ld.global.u32 	%r806, [%rd8+232];
	xor.b32  	%r1059, %r1059, %r806;
	ld.global.u32 	%r807, [%rd8+236];
	xor.b32  	%r1058, %r1058, %r807;
$L__BB2_66:
	and.b32  	%r809, %r722, 4096;
	setp.eq.s32 	%p36, %r809, 0;
	@%p36 bra 	$L__BB2_68;
	ld.global.u32 	%r810, [%rd8+240];
	xor.b32  	%r1062, %r1062, %r810;
	ld.global.u32 	%r811, [%rd8+244];
	xor.b32  	%r1061, %r1061, %r811;
	ld.global.u32 	%r812, [%rd8+248];
	xor.b32  	%r1060, %r1060, %r812;
	ld.global.u32 	%r813, [%rd8+252];
	xor.b32  	%r1059, %r1059, %r813;
	ld.global.u32 	%r814, [%rd8+256];
	xor.b32  	%r1058, %r1058, %r814;
$L__BB2_68:
	and.b32  	%r816, %r722, 8192;
	setp.eq.s32 	%p37, %r816, 0;
	@%p37 bra 	$L__BB2_70;
	ld.global.u32 	%r817, [%rd8+260];
	xor.b32  	%r1062, %r1062, %r817;
	ld.global.u32 	%r818, [%rd8+264];
	xor.b32  	%r1061, %r1061, %r818;
	ld.global.u32 	%r819, [%rd8+268];
	xor.b32  	%r1060, %r1060, %r819;
	ld.global.u32 	%r820, [%rd8+272];
	xor.b32  	%r1059, %r1059, %r820;
	ld.global.u32 	%r821, [%rd8+276];
	xor.b32  	%r1058, %r1058, %r821;
$L__BB2_70:
	and.b32  	%r823, %r722, 16384;
	setp.eq.s32 	%p38, %r823, 0;
	@%p38 bra 	$L__BB2_72;
	ld.global.u32 	%r824, [%rd8+280];
	xor.b32  	%r1062, %r1062, %r824;
	ld.global.u32 	%r825, [%rd8+284];
	xor.b32  	%r1061, %r1061, %r825;
	ld.global.u32 	%r826, [%rd8+288];
	xor.b32  	%r1060, %r1060, %r826;
	ld.global.u32 	%r827, [%rd8+292];
	xor.b32  	%r1059, %r1059, %r827;
	ld.global.u32 	%r828, [%rd8+296];
	xor.b32  	%r1058, %r1058, %r828;
$L__BB2_72:
	and.b32  	%r830, %r722, 32768;
	setp.eq.s32 	%p39, %r830, 0;
	@%p39 bra 	$L__BB2_74;
	ld.global.u32 	%r831, [%rd8+300];
	xor.b32  	%r1062, %r1062, %r831;
	ld.global.u32 	%r832, [%rd8+304];
	xor.b32  	%r1061, %r1061, %r832;
	ld.global.u32 	%r833, [%rd8+308];
	xor.b32  	%r1060, %r1060, %r833;
	ld.global.u32 	%r834, [%rd8+312];
	xor.b32  	%r1059, %r1059, %r834;
	ld.global.u32 	%r835, [%rd8+316];
	xor.b32  	%r1058, %r1058, %r835;
$L__BB2_74:
	add.s32 	%r1149, %r1149, 16;
	setp.ne.s32 	%p40, %r1149, 32;
	@%p40 bra 	$L__BB2_42;
	mad.lo.s32 	%r836, %r1143, -31, %r191;
	add.s32 	%r1143, %r836, 1;
	setp.ne.s32 	%p41, %r1143, 5;
	@%p41 bra 	$L__BB2_41;
	st.local.u32 	[%rd2+4], %r1062;
	st.local.v2.u32 	[%rd2+8], {%r1061, %r1060};
	st.local.v2.u32 	[%rd2+16], {%r1059, %r1058};
	setp.ne.s64 	%p42, %rd5, 3;
	@%p42 bra 	$L__BB2_114;
	mov.b32 	%r1058, 0;
	mov.u32 	%r1059, %r1058;
	mov.u32 	%r1060, %r1058;
	mov.u32 	%r1061, %r1058;
	mov.u32 	%r1062, %r1058;
	mov.u32 	%r1235, %r1058;
$L__BB2_78:
	mul.wide.u32 	%rd22, %r1235, 4;
	add.s64 	%rd23, %rd2, %rd22;
	ld.local.u32 	%r366, [%rd23+4];
	shl.b32 	%r367, %r1235, 5;
	mov.b32 	%r1241, 0;
$L__BB2_79:
	.pragma "nounroll";
	shr.u32 	%r839, %r366, %r1241;
	and.b32  	%r840, %r839, 1;
	setp.eq.b32 	%p43, %r840, 1;
	not.pred 	%p44, %p43;
	add.s32 	%r841, %r367, %r1241;
	mul.lo.s32 	%r842, %r841, 5;
	mul.wide.u32 	%rd24, %r842, 4;
	add.s64 	%rd9, %rd6, %rd24;
	@%p44 bra 	$L__BB2_81;
	ld.global.u32 	%r843, [%rd9];
	xor.b32  	%r1062, %r1062, %r843;
	ld.global.u32 	%r844, [%rd9+4];
	xor.b32  	%r1061, %r1061, %r844;
	ld.global.u32 	%r845, [%rd9+8];
	xor.b32  	%r1060, %r1060, %r845;
	ld.global.u32 	%r846, [%rd9+12];
	xor.b32  	%r1059, %r1059, %r846;
	ld.global.u32 	%r847, [%rd9+16];
	xor.b32  	%r1058, %r1058, %r847;
$L__BB2_81:
	and.b32  	%r849, %r839, 2;
	setp.eq.s32 	%p45, %r849, 0;
	@%p45 bra 	$L__BB2_83;
	ld.global.u32 	%r850, [%rd9+20];
	xor.b32  	%r1062, %r1062, %r850;
	ld.global.u32 	%r851, [%rd9+24];
	xor.b32  	%r1061, %r1061, %r851;
	ld.global.u32 	%r852, [%rd9+28];
	xor.b32  	%r1060, %r1060, %r852;
	ld.global.u32 	%r853, [%rd9+32];
	xor.b32  	%r1059, %r1059, %r853;
	ld.global.u32 	%r854, [%rd9+36];
	xor.b32  	%r1058, %r1058, %r854;
$L__BB2_83:
	and.b32  	%r856, %r839, 4;
	setp.eq.s32 	%p46, %r856, 0;
	@%p46 bra 	$L__BB2_85;
	ld.global.u32 	%r857, [%rd9+40];
	xor.b32  	%r1062, %r1062, %r857;
	ld.global.u32 	%r858, [%rd9+44];
	xor.b32  	%r1061, %r1061, %r858;
	ld.global.u32 	%r859, [%rd9+48];
	xor.b32  	%r1060, %r1060, %r859;
	ld.global.u32 	%r860, [%rd9+52];
	xor.b32  	%r1059, %r1059, %r860;
	ld.global.u32 	%r861, [%rd9+56];
	xor.b32  	%r1058, %r1058, %r861;
$L__BB2_85:
	and.b32  	%r863, %r839, 8;
	setp.eq.s32 	%p47, %r863, 0;
	@%p47 bra 	$L__BB2_87;
	ld.global.u32 	%r864, [%rd9+60];
	xor.b32  	%r1062, %r1062, %r864;
	ld.global.u32 	%r865, [%rd9+64];
	xor.b32  	%r1061, %r1061, %r865;
	ld.global.u32 	%r866, [%rd9+68];
	xor.b32  	%r1060, %r1060, %r866;
	ld.global.u32 	%r867, [%rd9+72];
	xor.b32  	%r1059, %r1059, %r867;
	ld.global.u32 	%r868, [%rd9+76];
	xor.b32  	%r1058, %r1058, %r868;
$L__BB2_87:
	and.b32  	%r870, %r839, 16;
	setp.eq.s32 	%p48, %r870, 0;
	@%p48 bra 	$L__BB2_89;
	ld.global.u32 	%r871, [%rd9+80];
	xor.b32  	%r1062, %r1062, %r871;
	ld.global.u32 	%r872, [%rd9+84];
	xor.b32  	%r1061, %r1061, %r872;
	ld.global.u32 	%r873, [%rd9+88];
	xor.b32  	%r1060, %r1060, %r873;
	ld.global.u32 	%r874, [%rd9+92];
	xor.b32  	%r1059, %r1059, %r874;
	ld.global.u32 	%r875, [%rd9+96];
	xor.b32  	%r1058, %r1058, %r875;
$L__BB2_89:
	and.b32  	%r877, %r839, 32;
	setp.eq.s32 	%p49, %r877, 0;
	@%p49 bra 	$L__BB2_91;
	ld.global.u32 	%r878, [%rd9+100];
	xor.b32  	%r1062, %r1062, %r878;
	ld.global.u32 	%r879, [%rd9+104];
	xor.b32  	%r1061, %r1061, %r879;
	ld.global.u32 	%r880, [%rd9+108];
	xor.b32  	%r1060, %r1060, %r880;
	ld.global.u32 	%r881, [%rd9+112];
	xor.b32  	%r1059, %r1059, %r881;
	ld.global.u32 	%r882, [%rd9+116];
	xor.b32  	%r1058, %r1058, %r882;
$L__BB2_91:
	and.b32  	%r884, %r839, 64;
	setp.eq.s32 	%p50, %r884, 0;
	@%p50 bra 	$L__BB2_93;
	ld.global.u32 	%r885, [%rd9+120];
	xor.b32  	%r1062, %r1062, %r885;
	ld.global.u32 	%r886, [%rd9+124];
	xor.b32  	%r1061, %r1061, %r886;
	ld.global.u32 	%r887, [%rd9+128];
	xor.b32  	%r1060, %r1060, %r887;
	ld.global.u32 	%r888, [%rd9+132];
	xor.b32  	%r1059, %r1059, %r888;
	ld.global.u32 	%r889, [%rd9+136];
	xor.b32  	%r1058, %r1058, %r889;
$L__BB2_93:
	and.b32  	%r891, %r839, 128;
	setp.eq.s32 	%p51, %r891, 0;
	@%p51 bra 	$L__BB2_95;
	ld.global.u32 	%r892, [%rd9+140];
	xor.b32  	%r1062, %r1062, %r892;
	ld.global.u32 	%r893, [%rd9+144];
	xor.b32  	%r1061, %r1061, %r893;
	ld.global.u32 	%r894, [%rd9+148];
	xor.b32  	%r1060, %r1060, %r894;
	ld.global.u32 	%r895, [%rd9+152];
	xor.b32  	%r1059, %r1059, %r895;
	ld.global.u32 	%r896, [%rd9+156];
	xor.b32  	%r1058, %r1058, %r896;
$L__BB2_95:
	and.b32  	%r898, %r839, 256;
	setp.eq.s32 	%p52, %r898, 0;
	@%p52 bra 	$L__BB2_97;
	ld.global.u32 	%r899, [%rd9+160];
	xor.b32  	%r1062, %r1062, %r899;
	ld.global.u32 	%r900, [%rd9+164];
	xor.b32  	%r1061, %r1061, %r900;
	ld.global.u32 	%r901, [%rd9+168];
	xor.b32  	%r1060, %r1060, %r901;
	ld.global.u32 	%r902, [%rd9+172];
	xor.b32  	%r1059, %r1059, %r902;
	ld.global.u32 	%r903, [%rd9+176];
	xor.b32  	%r1058, %r1058, %r903;
$L__BB2_97:
	and.b32  	%r905, %r839, 512;
	setp.eq.s32 	%p53, %r905, 0;
	@%p53 bra 	$L__BB2_99;
	ld.global.u32 	%r906, [%rd9+180];
	xor.b32  	%r1062, %r1062, %r906;
	ld.global.u32 	%r907, [%rd9+184];
	xor.b32  	%r1061, %r1061, %r907;
	ld.global.u32 	%r908, [%rd9+188];
	xor.b32  	%r1060, %r1060, %r908;
	ld.global.u32 	%r909, [%rd9+192];
	xor.b32  	%r1059, %r1059, %r909;
	ld.global.u32 	%r910, [%rd9+196];
	xor.b32  	%r1058, %r1058, %r910;
$L__BB2_99:
	and.b32  	%r912, %r839, 1024;
	setp.eq.s32 	%p54, %r912, 0;
	@%p54 bra 	$L__BB2_101;
	ld.global.u32 	%r913, [%rd9+200];
	xor.b32  	%r1062, %r1062, %r913;
	ld.global.u32 	%r914, [%rd9+204];
	xor.b32  	%r1061, %r1061, %r914;
	ld.global.u32 	%r915, [%rd9+208];
	xor.b32  	%r1060, %r1060, %r915;
	ld.global.u32 	%r916, [%rd9+212];
	xor.b32  	%r1059, %r1059, %r916;
	ld.global.u32 	%r917, [%rd9+216];
	xor.b32  	%r1058, %r1058, %r917;
$L__BB2_101:
	and.b32  	%r919, %r839, 2048;
	setp.eq.s32 	%p55, %r919, 0;
	@%p55 bra 	$L__BB2_103;
	ld.global.u32 	%r920, [%rd9+220];
	xor.b32  	%r1062, %r1062, %r920;
	ld.global.u32 	%r921, [%rd9+224];
	xor.b32  	%r1061, %r1061, %r921;
	ld.global.u32 	%r922, [%rd9+228];
	xor.b32  	%r1060, %r1060, %r922;
	ld.global.u32 	%r923, [%rd9+232];
	xor.b32  	%r1059, %r1059, %r923;
	ld.global.u32 	%r924, [%rd9+236];
	xor.b32  	%r1058, %r1058, %r924;
$L__BB2_103:
	and.b32  	%r926, %r839, 4096;
	setp.eq.s32 	%p56, %r926, 0;
	@%p56 bra 	$L__BB2_105;
	ld.global.u32 	%r927, [%rd9+240];
	xor.b32  	%r1062, %r1062, %r927;
	ld.global.u32 	%r928, [%rd9+244];
	xor.b32  	%r1061, %r1061, %r928;
	ld.global.u32 	%r929, [%rd9+248];
	xor.b32  	%r1060, %r1060, %r929;
	ld.global.u32 	%r930, [%rd9+252];
	xor.b32  	%r1059, %r1059, %r930;
	ld.global.u32 	%r931, [%rd9+256];
	xor.b32  	%r1058, %r1058, %r931;
$L__BB2_105:
	and.b32  	%r933, %r839, 8192;
	setp.eq.s32 	%p57, %r933, 0;
	@%p57 bra 	$L__BB2_107;
	ld.global.u32 	%r934, [%rd9+260];
	xor.b32  	%r1062, %r1062, %r934;
	ld.global.u32 	%r935, [%rd9+264];
	xor.b32  	%r1061, %r1061, %r935;
	ld.global.u32 	%r936, [%rd9+268];
	xor.b32  	%r1060, %r1060, %r936;
	ld.global.u32 	%r937, [%rd9+272];
	xor.b32  	%r1059, %r1059, %r937;
	ld.global.u32 	%r938, [%rd9+276];
	xor.b32  	%r1058, %r1058, %r938;
$L__BB2_107:
	and.b32  	%r940, %r839, 16384;
	setp.eq.s32 	%p58, %r940, 0;
	@%p58 bra 	$L__BB2_109;
	ld.global.u32 	%r941, [%rd9+280];
	xor.b32  	%r1062, %r1062, %r941;
	ld.global.u32 	%r942, [%rd9+284];
	xor.b32  	%r1061, %r1061, %r942;
	ld.global.u32 	%r943, [%rd9+288];
	xor.b32  	%r1060, %r1060, %r943;
	ld.global.u32 	%r944, [%rd9+292];
	xor.b32  	%r1059, %r1059, %r944;
	ld.global.u32 	%r945, [%rd9+296];
	xor.b32  	%r1058, %r1058, %r945;
$L__BB2_109:
	and.b32  	%r947, %r839, 32768;
	setp.eq.s32 	%p59, %r947, 0;
	@%p59 bra 	$L__BB2_111;
	ld.global.u32 	%r948, [%rd9+300];
	xor.b32  	%r1062, %r1062, %r948;
	ld.global.u32 	%r949, [%rd9+304];
	xor.b32  	%r1061, %r1061, %r949;
	ld.global.u32 	%r950, [%rd9+308];
	xor.b32  	%r1060, %r1060, %r950;
	ld.global.u32 	%r951, [%rd9+312];
	xor.b32  	%r1059, %r1059, %r951;
	ld.global.u32 	%r952, [%rd9+316];
	xor.b32  	%r1058, %r1058, %r952;
$L__BB2_111:
	add.s32 	%r1241, %r1241, 16;
	setp.ne.s32 	%p60, %r1241, 32;
	@%p60 bra 	$L__BB2_79;
	mad.lo.s32 	%r953, %r1235, -31, %r367;
	add.s32 	%r1235, %r953, 1;
	setp.ne.s32 	%p61, %r1235, 5;
	@%p61 bra 	$L__BB2_78;
	st.local.u32 	[%rd2+4], %r1062;
	st.local.v2.u32 	[%rd2+8], {%r1061, %r1060};
	st.local.v2.u32 	[%rd2+16], {%r1059, %r1058};
$L__BB2_114:
	shr.u64 	%rd44, %rd4, 2;
	add.s32 	%r1045, %r1045, 1;
	setp.gt.u64 	%p62, %rd4, 3;
	@%p62 bra 	$L__BB2_2;
$L__BB2_115:
	setp.ge.s32 	%p63, %r1, %r590;
	@%p63 bra 	$L__BB2_122;
	mul.lo.s32 	%r547, %r590, %r1;
	add.s32 	%r956, %r590, -1;
	and.b32  	%r548, %r590, 3;
	setp.lt.u32 	%p64, %r956, 3;
	mov.b32 	%r1346, 0;
	mov.b32 	%r1340, 832094735;
	@%p64 bra 	$L__BB2_119;
	and.b32  	%r1346, %r590, -4;
	neg.s32 	%r1333, %r1346;
	add.s64 	%rd11, %rd1, 16;
	mov.b32 	%r1334, 834994231;
	mov.u32 	%r1332, %r547;
$L__BB2_118:
	mov.u32 	%r1340, %r1334;
	mul.wide.s32 	%rd25, %r1332, 8;
	add.s64 	%rd26, %rd11, %rd25;
	shr.u32 	%r958, %r1062, 2;
	xor.b32  	%r959, %r958, %r1062;
	shl.b32 	%r960, %r1058, 4;
	shl.b32 	%r961, %r959, 1;
	xor.b32  	%r962, %r961, %r960;
	xor.b32  	%r963, %r962, %r959;
	xor.b32  	%r964, %r963, %r1058;
	add.s32 	%r965, %r1340, -2899496;
	add.s32 	%r966, %r965, %r964;
	add.s32 	%r967, %r966, 362437;
	shr.u32 	%r968, %r1061, 2;
	xor.b32  	%r969, %r968, %r1061;
	shl.b32 	%r970, %r964, 4;
	shl.b32 	%r971, %r969, 1;
	xor.b32  	%r972, %r971, %r970;
	xor.b32  	%r973, %r972, %r969;
	xor.b32  	%r974, %r973, %r964;
	add.s32 	%r975, %r965, %r974;
	add.s32 	%r976, %r975, 724874;
	cvt.u64.u32 	%rd27, %r967;
	mul.wide.u32 	%rd28, %r976, 2097152;
	xor.b64  	%rd29, %rd28, %rd27;
	cvt.rn.f64.u64 	%fd1, %rd29;
	fma.rn.f64 	%fd2, %fd1, 0d3CA0000000000000, 0d3C90000000000000;
	st.global.f64 	[%rd26+-16], %fd2;
	shr.u32 	%r977, %r1060, 2;
	xor.b32  	%r978, %r977, %r1060;
	shl.b32 	%r979, %r974, 4;
	shl.b32 	%r980, %r978, 1;
	xor.b32  	%r981, %r980, %r979;
	xor.b32  	%r982, %r981, %r978;
	xor.b32  	%r983, %r982, %r974;
	add.s32 	%r984, %r965, %r983;
	add.s32 	%r985, %r984, 1087311;
	shr.u32 	%r986, %r1059, 2;
	xor.b32  	%r987, %r986, %r1059;
	shl.b32 	%r988, %r983, 4;
	shl.b32 	%r989, %r987, 1;
	xor.b32  	%r990, %r989, %r988;
	xor.b32  	%r991, %r990, %r987;
	xor.b32  	%r1062, %r991, %r983;
	add.s32 	%r992, %r965, %r1062;
	add.s32 	%r993, %r992, 1449748;
	cvt.u64.u32 	%rd30, %r985;
	mul.wide.u32 	%rd31, %r993, 2097152;
	xor.b64  	%rd32, %rd31, %rd30;
	cvt.rn.f64.u64 	%fd3, %rd32;
	fma.rn.f64 	%fd4, %fd3, 0d3CA0000000000000, 0d3C90000000000000;
	st.global.f64 	[%rd26+-8], %fd4;
	shr.u32 	%r994, %r1058, 2;
	xor.b32  	%r995, %r994, %r1058;
	shl.b32 	%r996, %r1062, 4;
	shl.b32 	%r997, %r995, 1;
	xor.b32  	%r998, %r997, %r996;
	xor.b32  	%r999, %r998, %r995;
	xor.b32  	%r1061, %r999, %r1062;
	add.s32 	%r1000, %r965, %r1061;
	add.s32 	%r1001, %r1000, 1812185;
	shr.u32 	%r1002, %r964, 2;
	xor.b32  	%r1003, %r1002, %r964;
	shl.b32 	%r1004, %r1061, 4;
	shl.b32 	%r1005, %r1003, 1;
	xor.b32  	%r1006, %r1005, %r1004;
	xor.b32  	%r1007, %r1006, %r1003;
	xor.b32  	%r1060, %r1007, %r1061;
	add.s32 	%r1008, %r965, %r1060;
	add.s32 	%r1009, %r1008, 2174622;
	cvt.u64.u32 	%rd33, %r1001;
	mul.wide.u32 	%rd34, %r1009, 2097152;
	xor.b64  	%rd35, %rd34, %rd33;
	cvt.rn.f64.u64 	%fd5, %rd35;
	fma.rn.f64 	%fd6, %fd5, 0d3CA0000000000000, 0d3C90000000000000;
	st.global.f64 	[%rd26], %fd6;
	shr.u32 	%r1010, %r974, 2;
	xor.b32  	%r1011, %r1010, %r974;
	shl.b32 	%r1012, %r1060, 4;
	shl.b32 	%r1013, %r1011, 1;
	xor.b32  	%r1014, %r1013, %r1012;
	xor.b32  	%r1015, %r1014, %r1011;
	xor.b32  	%r1059, %r1015, %r1060;
	add.s32 	%r1016, %r965, %r1059;
	add.s32 	%r1017, %r1016, 2537059;
	shr.u32 	%r1018, %r983, 2;
	xor.b32  	%r1019, %r1018, %r983;
	shl.b32 	%r1020, %r1059, 4;
	shl.b32 	%r1021, %r1019, 1;
	xor.b32  	%r1022, %r1021, %r1020;
	xor.b32  	%r1023, %r1022, %r1019;
	xor.b32  	%r1058, %r1023, %r1059;
	add.s32 	%r1024, %r1058, %r1340;
	cvt.u64.u32 	%rd36, %r1017;
	mul.wide.u32 	%rd37, %r1024, 2097152;
	xor.b64  	%rd38, %rd37, %rd36;
	cvt.rn.f64.u64 	%fd7, %rd38;
	fma.rn.f64 	%fd8, %fd7, 0d3CA0000000000000, 0d3C90000000000000;
	st.global.f64 	[%rd26+8], %fd8;
	add.s32 	%r1334, %r1340, 2899496;
	add.s32 	%r1333, %r1333, 4;
	add.s32 	%r1332, %r1332, 4;
	setp.ne.s32 	%p65, %r1333, 0;
	@%p65 bra 	$L__BB2_118;
$L__BB2_119:
	setp.eq.s32 	%p66, %r548, 0;
	@%p66 bra 	$L__BB2_122;
	add.s32 	%r1349, %r1340, 724874;
	add.s32 	%r1348, %r1346, %r547;
	neg.s32 	%r1347, %r548;
$L__BB2_121:
	.pragma "nounroll";
	mov.u32 	%r582, %r1060;
	mov.u32 	%r581, %r1059;
	mov.u32 	%r1060, %r1058;
	mul.wide.s32 	%rd39, %r1348, 8;
	add.s64 	%rd40, %rd1, %rd39;
	shr.u32 	%r1025, %r1062, 2;
	xor.b32  	%r1026, %r1025, %r1062;
	shl.b32 	%r1027, %r1060, 4;
	shl.b32 	%r1028, %r1026, 1;
	xor.b32  	%r1029, %r1028, %r1027;
	xor.b32  	%r1030, %r1029, %r1026;
	xor.b32  	%r1059, %r1030, %r1060;
	add.s32 	%r1031, %r1349, %r1059;
	add.s32 	%r1032, %r1031, -362437;
	shr.u32 	%r1033, %r1061, 2;
	xor.b32  	%r1034, %r1033, %r1061;
	shl.b32 	%r1035, %r1059, 4;
	shl.b32 	%r1036, %r1034, 1;
	xor.b32  	%r1037, %r1036, %r1035;
	xor.b32  	%r1038, %r1037, %r1034;
	xor.b32  	%r1058, %r1038, %r1059;
	add.s32 	%r1039, %r1349, %r1058;
	cvt.u64.u32 	%rd41, %r1032;
	mul.wide.u32 	%rd42, %r1039, 2097152;
	xor.b64  	%rd43, %rd42, %rd41;
	cvt.rn.f64.u64 	%fd9, %rd43;
	fma.rn.f64 	%fd10, %fd9, 0d3CA0000000000000, 0d3C90000000000000;
	st.global.f64 	[%rd40], %fd10;
	add.s32 	%r1349, %r1349, 724874;
	add.s32 	%r1348, %r1348, 1;
	add.s32 	%r1347, %r1347, 1;
	setp.ne.s32 	%p67, %r1347, 0;
	mov.u32 	%r1061, %r581;
	mov.u32 	%r1062, %r582;
	@%p67 bra 	$L__BB2_121;
$L__BB2_122:
	ret;

}


// ===== COMPILED SASS (sm_100) =====

	.target	sm_100

	.elftype	@"ET_EXEC"


//--------------------- .note.nv.tkinfo           --------------------------
	.section	.note.nv.tkinfo,"",@"SHT_NOTE"
	.sectionflags	@"SHF_NOTE_NV_TKINFO"
	.tkinfo
        /*0018*/ 	.word	0x00000002
        /*0030*/ 	.string	""
        /*0030*/ 	.string	"ptxas"
        /*0030*/ 	.string	"Cuda compilation tools, release 13.0, V13.0.88"
        /*0030*/ 	.string	"Build cuda_13.0.r13.0/compiler.36424714_0"
        /*0030*/ 	.string	"-arch sm_100 -m 64 "



//--------------------- .note.nv.cuinfo           --------------------------
	.section	.note.nv.cuinfo,"",@"SHT_NOTE"
	.sectionflags	@"SHF_NOTE_NV_CUINFO"
        /*0018*/ 	.short	0x0002
        /*001a*/ 	.short	0x0064
        /*001c*/ 	.short	0x0082
	.zero		2


//--------------------- .nv.info                  --------------------------
	.section	.nv.info,"",@"SHT_CUDA_INFO"
	.align	4


	//----- nvinfo : EIATTR_REGCOUNT
	.align		4
        /*0000*/ 	.byte	0x04, 0x2f
        /*0002*/ 	.short	(.L_10 - .L_9)
	.align		4
.L_9:
        /*0004*/ 	.word	index@(_Z13init_identityPdi)
        /*0008*/ 	.word	0x0000000a


	//----- nvinfo : EIATTR_FRAME_SIZE
	.align		4
.L_10:
        /*000c*/ 	.byte	0x04, 0x11
        /*000e*/ 	.short	(.L_12 - .L_11)
	.align		4
.L_11:
        /*0010*/ 	.word	index@(_Z13init_identityPdi)
        /*0014*/ 	.word	0x00000000


	//----- nvinfo : EIATTR_REGCOUNT
	.align		4
.L_12:
        /*0018*/ 	.byte	0x04, 0x2f
        /*001a*/ 	.short	(.L_14 - .L_13)
	.align		4
.L_13:
        /*001c*/ 	.word	index@(_Z9init_unitPdi)
        /*0020*/ 	.word	0x0000000e


	//----- nvinfo : EIATTR_FRAME_SIZE
	.align		4
.L_14:
        /*0024*/ 	.byte	0x04, 0x11
        /*0026*/ 	.short	(.L_16 - .L_15)
	.align		4
.L_15:
        /*0028*/ 	.word	index@(_Z9init_unitPdi)
        /*002c*/ 	.word	0x00000000


	//----- nvinfo : EIATTR_REGCOUNT
	.align		4
.L_16:
        /*0030*/ 	.byte	0x04, 0x2f
        /*0032*/ 	.short	(.L_18 - .L_17)
	.align		4
.L_17:
        /*0034*/ 	.word	index@(_Z11init_randomPdi)
        /*0038*/ 	.word	0x00000020


	//----- nvinfo : EIATTR_FRAME_SIZE
	.align		4
.L_18:
        /*003c*/ 	.byte	0x04, 0x11
        /*003e*/ 	.short	(.L_20 - .L_19)
	.align		4
.L_19:
        /*0040*/ 	.word	index@(_Z11init_randomPdi)
        /*0044*/ 	.word	0x00000030


	//----- nvinfo : EIATTR_MIN_STACK_SIZE
	.align		4
.L_20:
        /*0048*/ 	.byte	0x04, 0x12
        /*004a*/ 	.short	(.L_22 - .L_21)
	.align		4
.L_21:
        /*004c*/ 	.word	index@(_Z11init_randomPdi)
        /*0050*/ 	.word	0x00000030


	//----- nvinfo : EIATTR_MIN_STACK_SIZE
	.align		4
.L_22:
        /*0054*/ 	.byte	0x04, 0x12
        /*0056*/ 	.short	(.L_24 - .L_23)
	.align		4
.L_23:
        /*0058*/ 	.word	index@(_Z9init_unitPdi)
        /*005c*/ 	.word	0x00000000


	//----- nvinfo : EIATTR_MIN_STACK_SIZE
	.align		4
.L_24:
        /*0060*/ 	.byte	0x04, 0x12
        /*0062*/ 	.short	(.L_26 - .L_25)
	.align		4
.L_25:
        /*0064*/ 	.word	index@(_Z13init_identityPdi)
        /*0068*/ 	.word	0x00000000
.L_26:


//--------------------- .nv.compat                --------------------------
	.section	.nv.compat,"",@"SHT_CUDA_COMPAT_INFO"
	.align	4
        /*0000*/ 	.byte	0x02, 0x09, 0x00, 0x00, 0x02, 0x02, 0x01, 0x00, 0x02, 0x05, 0x05, 0x00, 0x03, 0x07, 0x01, 0x01
        /*0010*/ 	.byte	0x02, 0x03, 0x00, 0x00, 0x02, 0x06, 0x01, 0x00, 0x04, 0x0b, 0x08, 0x00, 0x01, 0x00, 0x00, 0x00
        /*0020*/ 	.byte	0x00, 0x00, 0x00, 0x00


//--------------------- .nv.info._Z11init_randomPdi --------------------------
	.section	.nv.info._Z11init_randomPdi,"",@"SHT_CUDA_INFO"
	.sectionflags	@""
	.align	4


	//----- nvinfo : EIATTR_CUDA_API_VERSION
	.align		4
        /*0000*/ 	.byte	0x04, 0x37
        /*0002*/ 	.short	(.L_28 - .L_27)
.L_27:
        /*0004*/ 	.word	0x00000082


	//----- nvinfo : EIATTR_KPARAM_INFO
	.align		4
.L_28:
        /*0008*/ 	.byte	0x04, 0x17
        /*000a*/ 	.short	(.L_30 - .L_29)
.L_29:
        /*000c*/ 	.word	0x00000000
        /*0010*/ 	.short	0x0001
        /*0012*/ 	.short	0x0008
        /*0014*/ 	.byte	0x00, 0xf0, 0x11, 0x00


	//----- nvinfo : EIATTR_KPARAM_INFO
	.align		4
.L_30:
        /*0018*/ 	.byte	0x04, 0x17
        /*001a*/ 	.short	(.L_32 - .L_31)
.L_31:
        /*001c*/ 	.word	0x00000000
        /*0020*/ 	.short	0x0000
        /*0022*/ 	.short	0x0000
        /*0024*/ 	.byte	0x00, 0xf5, 0x21, 0x00


	//----- nvinfo : EIATTR_SPARSE_MMA_MASK
	.align		4
.L_32:
        /*0028*/ 	.byte	0x03, 0x50
        /*002a*/ 	.short	0x0000


	//----- nvinfo : EIATTR_MAXREG_COUNT
	.align		4
        /*002c*/ 	.byte	0x03, 0x1b
        /*002e*/ 	.short	0x00ff


	//----- nvinfo : EIATTR_MERCURY_ISA_VERSION
	.align		4
        /*0030*/ 	.byte	0x03, 0x5f
        /*0032*/ 	.short	0x0101


	//----- nvinfo : EIATTR_VRC_CTA_INIT_COUNT
	.align		4
        /*0034*/ 	.byte	0x02, 0x4a
	.zero		1
	.zero		1


	//----- nvinfo : EIATTR_EXIT_INSTR_OFFSETS
	.align		4
        /*0038*/ 	.byte	0x04, 0x1c
        /*003a*/ 	.short	(.L_34 - .L_33)


	//   ....[0]....
.L_33:
        /*003c*/ 	.word	0x000026e0


	//   ....[1]....
        /*0040*/ 	.word	0x00002db0


	//   ....[2]....
        /*0044*/ 	.word	0x00003010


	//----- nvinfo : EIATTR_CRS_STACK_SIZE
	.align		4
.L_34:
        /*0048*/ 	.byte	0x04, 0x1e
        /*004a*/ 	.short	(.L_36 - .L_35)
.L_35:
        /*004c*/ 	.word	0x00000000


	//----- nvinfo : EIATTR_CBANK_PARAM_SIZE
	.align		4
.L_36:
        /*0050*/ 	.byte	0x03, 0x19
        /*0052*/ 	.short	0x000c


	//----- nvinfo : EIATTR_PARAM_CBANK
	.align		4
        /*0054*/ 	.byte	0x04, 0x0a
        /*0056*/ 	.short	(.L_38 - .L_37)
	.align		4
.L_37:
        /*0058*/ 	.word	index@(.nv.constant0._Z11init_randomPdi)
        /*005c*/ 	.short	0x0380
        /*005e*/ 	.short	0x000c


	//----- nvinfo : EIATTR_SW_WAR
	.align		4
.L_38:
        /*0060*/ 	.byte	0x04, 0x36
        /*0062*/ 	.short	(.L_40 - .L_39)
.L_39:
        /*0064*/ 	.word	0x00000008
.L_40:


//--------------------- .nv.info._Z9init_unitPdi  --------------------------
	.section	.nv.info._Z9init_unitPdi,"",@"SHT_CUDA_INFO"
	.sectionflags	@""
	.align	4


	//----- nvinfo : EIATTR_CUDA_API_VERSION
	.align		4
        /*0000*/ 	.byte	0x04, 0x37
        /*0002*/ 	.short	(.L_42 - .L_41)
.L_41:
        /*0004*/ 	.word	0x00000082


	//----- nvinfo : EIATTR_KPARAM_INFO
	.align		4
.L_42:
        /*0008*/ 	.byte	0x04, 0x17
        /*000a*/ 	.short	(.L_44 - .L_43)
.L_43:
        /*000c*/ 	.word	0x00000000
        /*0010*/ 	.short	0x0001
        /*0012*/ 	.short	0x0008
        /*0014*/ 	.byte	0x00, 0xf0, 0x11, 0x00


	//----- nvinfo : EIATTR_KPARAM_INFO
	.align		4
.L_44:
        /*0018*/ 	.byte	0x04, 0x17
        /*001a*/ 	.short	(.L_46 - .L_45)
.L_45:
        /*001c*/ 	.word	0x00000000
        /*0020*/ 	.short	0x0000
        /*0022*/ 	.short	0x0000
        /*0024*/ 	.byte	0x00, 0xf5, 0x21, 0x00


	//----- nvinfo : EIATTR_SPARSE_MMA_MASK
	.align		4
.L_46:
        /*0028*/ 	.byte	0x03, 0x50
        /*002a*/ 	.short	0x0000


	//----- nvinfo : EIATTR_MAXREG_COUNT
	.align		4
        /*002c*/ 	.byte	0x03, 0x1b
        /*002e*/ 	.short	0x00ff


	//----- nvinfo : EIATTR_MERCURY_ISA_VERSION
	.align		4
        /*0030*/ 	.byte	0x03, 0x5f
        /*0032*/ 	.short	0x0101


	//----- nvinfo : EIATTR_VRC_CTA_INIT_COUNT
	.align		4
        /*0034*/ 	.byte	0x02, 0x4a
	.zero		1
	.zero		1


	//----- nvinfo : EIATTR_EXIT_INSTR_OFFSETS
	.align		4
        /*0038*/ 	.byte	0x04, 0x1c
        /*003a*/ 	.short	(.L_48 - .L_47)


	//   ....[0]....
.L_47:
        /*003c*/ 	.word	0x00000040


	//   ....[1]....
        /*0040*/ 	.word	0x00000240


	//   ....[2]....
        /*0044*/ 	.word	0x00000330


	//   ....[3]....
        /*0048*/ 	.word	0x00000400


	//   ....[4]....
        /*004c*/ 	.word	0x00000470


	//----- nvinfo : EIATTR_CBANK_PARAM_SIZE
	.align		4
.L_48:
        /*0050*/ 	.byte	0x03, 0x19
        /*0052*/ 	.short	0x000c


	//----- nvinfo : EIATTR_PARAM_CBANK
	.align		4
        /*0054*/ 	.byte	0x04, 0x0a
        /*0056*/ 	.short	(.L_50 - .L_49)
	.align		4
.L_49:
        /*0058*/ 	.word	index@(.nv.constant0._Z9init_unitPdi)
        /*005c*/ 	.short	0x0380
        /*005e*/ 	.short	0x000c


	//----- nvinfo : EIATTR_SW_WAR
	.align		4
.L_50:
        /*0060*/ 	.byte	0x04, 0x36
        /*0062*/ 	.short	(.L_52 - .L_51)
.L_51:
        /*0064*/ 	.word	0x00000008
.L_52:


//--------------------- .nv.info._Z13init_identityPdi --------------------------
	.section	.nv.info._Z13init_identityPdi,"",@"SHT_CUDA_INFO"
	.sectionflags	@""
	.align	4


	//----- nvinfo : EIATTR_CUDA_API_VERSION
	.align		4
        /*0000*/ 	.byte	0x04, 0x37
        /*0002*/ 	.short	(.L_54 - .L_53)
.L_53:
        /*0004*/ 	.word	0x00000082


	//----- nvinfo : EIATTR_KPARAM_INFO
	.align		4
.L_54:
        /*0008*/ 	.byte	0x04, 0x17
        /*000a*/ 	.short	(.L_56 - .L_55)
.L_55:
        /*000c*/ 	.word	0x00000000
        /*0010*/ 	.short	0x0001
        /*0012*/ 	.short	0x0008
        /*0014*/ 	.byte	0x00, 0xf0, 0x11, 0x00


	//----- nvinfo : EIATTR_KPARAM_INFO
	.align		4
.L_56:
        /*0018*/ 	.byte	0x04, 0x17
        /*001a*/ 	.short	(.L_58 - .L_57)
.L_57:
        /*001c*/ 	.word	0x00000000
        /*0020*/ 	.short	0x0000
        /*0022*/ 	.short	0x0000
        /*0024*/ 	.byte	0x00, 0xf5, 0x21, 0x00


	//----- nvinfo : EIATTR_SPARSE_MMA_MASK
	.align		4
.L_58:
        /*0028*/ 	.byte	0x03, 0x50
        /*002a*/ 	.short	0x0000


	//----- nvinfo : EIATTR_MAXREG_COUNT
	.align		4
        /*002c*/ 	.byte	0x03, 0x1b
        /*002e*/ 	.short	0x00ff


	//----- nvinfo : EIATTR_MERCURY_ISA_VERSION
	.align		4
        /*0030*/ 	.byte	0x03, 0x5f
        /*0032*/ 	.short	0x0101


	//----- nvinfo : EIATTR_VRC_CTA_INIT_COUNT
	.align		4
        /*0034*/ 	.byte	0x02, 0x4a
	.zero		1
	.zero		1


	//----- nvinfo : EIATTR_EXIT_INSTR_OFFSETS
	.align		4
        /*0038*/ 	.byte	0x04, 0x1c
        /*003a*/ 	.short	(.L_60 - .L_59)


	//   ....[0]....
.L_59:
        /*003c*/ 	.word	0x00000040


	//   ....[1]....
        /*0040*/ 	.word	0x000000c0


	//----- nvinfo : EIATTR_CBANK_PARAM_SIZE
	.align		4
.L_60:
        /*0044*/ 	.byte	0x03, 0x19
        /*0046*/ 	.short	0x000c


	//----- nvinfo : EIATTR_PARAM_CBANK
	.align		4
        /*0048*/ 	.byte	0x04, 0x0a
        /*004a*/ 	.short	(.L_62 - .L_61)
	.align		4
.L_61:
        /*004c*/ 	.word	index@(.nv.constant0._Z13init_identityPdi)
        /*0050*/ 	.short	0x0380
        /*0052*/ 	.short	0x000c


	//----- nvinfo : EIATTR_SW_WAR
	.align		4
.L_62:
        /*0054*/ 	.byte	0x04, 0x36
        /*0056*/ 	.short	(.L_64 - .L_63)
.L_63:
        /*0058*/ 	.word	0x00000008
.L_64:


//--------------------- .nv.callgraph             --------------------------
	.section	.nv.callgraph,"",@"SHT_CUDA_CALLGRAPH"
	.align	4
	.sectionentsize	8
	.align		4
        /*0000*/ 	.word	0x00000000
	.align		4
        /*0004*/ 	.word	0xffffffff
	.align		4
        /*0008*/ 	.word	0x00000000
	.align		4
        /*000c*/ 	.word	0xfffffffe
	.align		4
        /*0010*/ 	.word	0x00000000
	.align		4
        /*0014*/ 	.word	0xfffffffd
	.align		4
        /*0018*/ 	.word	0x00000000
	.align		4
        /*001c*/ 	.word	0xfffffffc


//--------------------- .nv.constant4             --------------------------
	.section	.nv.constant4,"a",@progbits
	.align	8
	.align		8
.nv.constant4:
        /*0000*/ 	.dword	precalc_xorwow_matrix
	.align		8
        /*0008*/ 	.dword	precalc_xorwow_offset_matrix
	.align		8
        /*0010*/ 	.dword	mrg32k3aM1
	.align		8
        /*0018*/ 	.dword	mrg32k3aM2
	.align		8
        /*0020*/ 	.dword	mrg32k3aM1SubSeq
	.align		8
        /*0028*/ 	.dword	mrg32k3aM2SubSeq
	.align		8
        /*0030*/ 	.dword	mrg32k3aM1Seq
	.align		8
        /*0038*/ 	.dword	mrg32k3aM2Seq


//--------------------- .nv.constant3             --------------------------
	.section	.nv.constant3,"a",@progbits
	.align	8
.nv.constant3:
	.type		__cr_lgamma_table,@object
	.size		__cr_lgamma_table,(.L_8 - __cr_lgamma_table)
__cr_lgamma_table:
        /*0000*/ 	.byte	0x00, 0x00, 0x00, 0x00, 0x00, 0x00, 0x00, 0x00, 0x00, 0x00, 0x00, 0x00, 0x00, 0x00, 0x00, 0x00
        /*0010*/ 	.byte	0xef, 0x39, 0xfa, 0xfe, 0x42, 0x2e, 0xe6, 0x3f, 0x02, 0x20, 0x2a, 0xfa, 0x0b, 0xab, 0xfc, 0x3f
        /*0020*/ 	.byte	0xf9, 0x2c, 0x92, 0x7c, 0xa7, 0x6c, 0x09, 0x40, 0xc9, 0x79, 0x44, 0x3c, 0x64, 0x26, 0x13, 0x40
        /*0030*/ 	.byte	0xca, 0x01, 0xcf, 0x3a, 0x27, 0x51, 0x1a, 0x40, 0x30, 0xcc, 0x2d, 0xf3, 0xe1, 0x0c, 0x21, 0x40
        /*0040*/ 	.byte	0x0d, 0xb7, 0xfc, 0x82, 0x8e, 0x35, 0x25, 0x40
.L_8:


//--------------------- .text._Z11init_randomPdi  --------------------------
	.section	.text._Z11init_randomPdi,"ax",@progbits
	.align	128
        .global         _Z11init_randomPdi
        .type           _Z11init_randomPdi,@function
        .size           _Z11init_randomPdi,(.L_x_21 - _Z11init_randomPdi)
        .other          _Z11init_randomPdi,@"STO_CUDA_ENTRY STV_DEFAULT"
_Z11init_randomPdi:
.text._Z11init_randomPdi:
[----:B------:R-:W0:Y:S01]  /*0000*/  LDC R1, c[0x0][0x37c] ;  /* 0x0000df00ff017b82 */ /* 0x000e220000000800 */
[----:B------:R-:W1:Y:S01]  /*0010*/  S2R R12, SR_TID.X ;  /* 0x00000000000c7919 */ /* 0x000e620000002100 */
[----:B0-----:R-:W-:Y:S01]  /*0020*/  VIADD R1, R1, 0xffffffd0 ;  /* 0xffffffd001017836 */ /* 0x001fe20000000000 */
[----:B------:R-:W0:Y:S01]  /*0030*/  LDCU.64 UR10, c[0x0][0x358] ;  /* 0x00006b00ff0a77ac */ /* 0x000e220008000a00 */
[----:B------:R-:W-:Y:S01]  /*0040*/  IMAD.MOV.U32 R6, RZ, RZ, 0x3198c20f ;  /* 0x3198c20fff067424 */ /* 0x000fe200078e00ff */
[----:B------:R-:W-:Y:S01]  /*0050*/  BSSY.RECONVERGENT B0, `(.L_x_0) ;  /* 0x0000265000007945 */ /* 0x000fe20003800200 */
[----:B------:R-:W-:Y:S02]  /*0060*/  IMAD.MOV.U32 R7, RZ, RZ, 0x5efdb30c ;  /* 0x5efdb30cff077424 */ /* 0x000fe400078e00ff */
[----:B------:R-:W-:Y:S02]  /*0070*/  IMAD.MOV.U32 R8, RZ, RZ, 0x423bb012 ;  /* 0x423bb012ff087424 */ /* 0x000fe400078e00ff */
[----:B------:R-:W-:Y:S01]  /*0080*/  IMAD.MOV.U32 R9, RZ, RZ, -0x75bd8fc ;  /* 0xf8a42704ff097424 */ /* 0x000fe200078e00ff */
[----:B------:R2:W-:Y:S01]  /*0090*/  STL.64 [R1], R6 ;  /* 0x0000000601007387 */ /* 0x0005e20000100a00 */
[----:B------:R-:W-:-:S02]  /*00a0*/  IMAD.MOV.U32 R10, RZ, RZ, -0x23270784 ;  /* 0xdcd8f87cff0a7424 */ /* 0x000fc400078e00ff */
[----:B------:R-:W-:Y:S01]  /*00b0*/  IMAD.MOV.U32 R11, RZ, RZ, 0x57fa2510 ;  /* 0x57fa2510ff0b7424 */ /* 0x000fe200078e00ff */
[----:B------:R2:W-:Y:S01]  /*00c0*/  STL.64 [R1+0x8], R8 ;  /* 0x0000080801007387 */ /* 0x0005e20000100a00 */
[----:B------:R-:W-:Y:S02]  /*00d0*/  IMAD.MOV.U32 R0, RZ, RZ, 0x5efdb30c ;  /* 0x5efdb30cff007424 */ /* 0x000fe400078e00ff */
[----:B------:R-:W-:Y:S01]  /*00e0*/  IMAD.MOV.U32 R5, RZ, RZ, -0x75bd8fc ;  /* 0xf8a42704ff057424 */ /* 0x000fe200078e00ff */
[----:B------:R2:W-:Y:S01]  /*00f0*/  STL.64 [R1+0x10], R10 ;  /* 0x0000100a01007387 */ /* 0x0005e20000100a00 */
[----:B------:R-:W-:Y:S02]  /*0100*/  IMAD.MOV.U32 R4, RZ, RZ, 0x423bb012 ;  /* 0x423bb012ff047424 */ /* 0x000fe400078e00ff */
[----:B------:R-:W-:Y:S02]  /*0110*/  IMAD.MOV.U32 R3, RZ, RZ, 0x57fa2510 ;  /* 0x57fa2510ff037424 */ /* 0x000fe400078e00ff */
[----:B------:R-:W-:Y:S01]  /*0120*/  IMAD.MOV.U32 R2, RZ, RZ, -0x23270784 ;  /* 0xdcd8f87cff027424 */ /* 0x000fe200078e00ff */
[----:B-1----:R-:W-:-:S13]  /*0130*/  ISETP.NE.AND P0, PT, R12, RZ, PT ;  /* 0x000000ff0c00720c */ /* 0x002fda0003f05270 */
[----:B0-2---:R-:W-:Y:S05]  /*0140*/  @!P0 BRA `(.L_x_1) ;  /* 0x0000002400548947 */ /* 0x005fea0003800000 */
[----:B------:R-:W-:Y:S01]  /*0150*/  CS2R R10, SRZ ;  /* 0x00000000000a7805 */ /* 0x000fe2000001ff00 */
[----:B------:R-:W-:Y:S02]  /*0160*/  IMAD.MOV.U32 R0, RZ, RZ, 0x5efdb30c ;  /* 0x5efdb30cff007424 */ /* 0x000fe400078e00ff */
[----:B------:R-:W-:Y:S02]  /*0170*/  IMAD.MOV.U32 R4, RZ, RZ, 0x423bb012 ;  /* 0x423bb012ff047424 */ /* 0x000fe400078e00ff */
[----:B------:R-:W-:Y:S02]  /*0180*/  IMAD.MOV.U32 R5, RZ, RZ, -0x75bd8fc ;  /* 0xf8a42704ff057424 */ /* 0x000fe400078e00ff */
[----:B------:R-:W-:Y:S02]  /*0190*/  IMAD.MOV.U32 R2, RZ, RZ, -0x23270784 ;  /* 0xdcd8f87cff027424 */ /* 0x000fe400078e00ff */
[----:B------:R-:W-:-:S07]  /*01a0*/  IMAD.MOV.U32 R3, RZ, RZ, 0x57fa2510 ;  /* 0x57fa2510ff037424 */ /* 0x000fce00078e00ff */
.L_x_10:
[----:B------:R-:W-:Y:S01]  /*01b0*/  LOP3.LUT R6, R12, 0x3, RZ, 0xc0, !PT ;  /* 0x000000030c067812 */ /* 0x000fe200078ec0ff */
[----:B------:R-:W-:Y:S03]  /*01c0*/  BSSY.RECONVERGENT B1, `(.L_x_2) ;  /* 0x0000247000017945 */ /* 0x000fe60003800200 */
[----:B------:R-:W-:-:S04]  /*01d0*/  ISETP.NE.U32.AND P0, PT, R6, RZ, PT ;  /* 0x000000ff0600720c */ /* 0x000fc80003f05070 */
[----:B------:R-:W-:-:S13]  /*01e0*/  ISETP.NE.AND.EX P0, PT, RZ, RZ, PT, P0 ;  /* 0x000000ffff00720c */ /* 0x000fda0003f05300 */
[----:B0-----:R-:W-:Y:S05]  /*01f0*/  @!P0 BRA `(.L_x_3) ;  /* 0x00000024000c8947 */ /* 0x001fea0003800000 */
[----:B------:R-:W0:Y:S01]  /*0200*/  LDC.64 R8, c[0x4][RZ] ;  /* 0x01000000ff087b82 */ /* 0x000e220000000a00 */
[----:B------:R-:W-:Y:S01]  /*0210*/  IMAD.MOV.U32 R0, RZ, RZ, RZ ;  /* 0x000000ffff007224 */ /* 0x000fe200078e00ff */
[----:B------:R-:W-:Y:S01]  /*0220*/  CS2R R2, SRZ ;  /* 0x0000000000027805 */ /* 0x000fe2000001ff00 */
[----:B------:R-:W-:Y:S01]  /*0230*/  IMAD.MOV.U32 R14, RZ, RZ, RZ ;  /* 0x000000ffff0e7224 */ /* 0x000fe200078e00ff */
[----:B------:R-:W-:Y:S01]  /*0240*/  CS2R R4, SRZ ;  /* 0x0000000000047805 */ /* 0x000fe2000001ff00 */
[----:B0-----:R-:W-:-:S07]  /*0250*/  IMAD.WIDE.U32 R8, R10, 0xc80, R8 ;  /* 0x00000c800a087825 */ /* 0x001fce00078e0008 */
.L_x_5:
[----:B------:R-:W-:-:S06]  /*0260*/  IMAD R13, R14, 0x4, R1 ;  /* 0x000000040e0d7824 */ /* 0x000fcc00078e0201 */
[----:B------:R-:W5:Y:S01]  /*0270*/  LDL R13, [R13+0x4] ;  /* 0x000004000d0d7983 */ /* 0x000f620000100800 */
[----:B------:R-:W-:Y:S01]  /*0280*/  IMAD.SHL.U32 R15, R14, 0x20, RZ ;  /* 0x000000200e0f7824 */ /* 0x000fe200078e00ff */
[----:B------:R-:W-:-:S06]  /*0290*/  UMOV UR4, URZ ;  /* 0x000000ff00047c82 */ /* 0x000fcc0008000000 */
.L_x_4:
[----:B-----5:R-:W-:Y:S01]  /*02a0*/  SHF.R.U32.HI R20, RZ, UR4, R13 ;  /* 0x00000004ff147c19 */ /* 0x020fe2000801160d */
[----:B------:R-:W-:-:S03]  /*02b0*/  VIADD R6, R15, UR4 ;  /* 0x000000040f067c36 */ /* 0x000fc60008000000 */
[----:B------:R-:W-:-:S04]  /*02c0*/  LOP3.LUT R7, R20, 0x1, RZ, 0xc0, !PT ;  /* 0x0000000114077812 */ /* 0x000fc800078ec0ff */
[----:B------:R-:W-:Y:S01]  /*02d0*/  ISETP.NE.U32.AND P0, PT, R7, 0x1, PT ;  /* 0x000000010700780c */ /* 0x000fe20003f05070 */
[----:B------:R-:W-:-:S03]  /*02e0*/  IMAD R7, R6, 0x5, RZ ;  /* 0x0000000506077824 */ /* 0x000fc600078e02ff */
[----:B------:R-:W-:Y:S01]  /*02f0*/  R2P PR, R20, 0x7e ;  /* 0x0000007e14007804 */ /* 0x000fe20000000000 */
[----:B------:R-:W-:-:S08]  /*0300*/  IMAD.WIDE.U32 R6, R7, 0x4, R8 ;  /* 0x0000000407067825 */ /* 0x000fd000078e0008 */
[----:B------:R-:W2:Y:S04]  /*0310*/  @!P0 LDG.E R17, desc[UR10][R6.64] ;  /* 0x0000000a06118981 */ /* 0x000ea8000c1e1900 */
[----:B------:R-:W3:Y:S04]  /*0320*/  @P1 LDG.E R19, desc[UR10][R6.64+0x14] ;  /* 0x0000140a06131981 */ /* 0x000ee8000c1e1900 */
[----:B------:R-:W4:Y:S04]  /*0330*/  @P2 LDG.E R21, desc[UR10][R6.64+0x28] ;  /* 0x0000280a06152981 */ /* 0x000f28000c1e1900 */
[----:B------:R-:W4:Y:S04]  /*0340*/  @P3 LDG.E R23, desc[UR10][R6.64+0x3c] ;  /* 0x00003c0a06173981 */ /* 0x000f28000c1e1900 */
[----:B------:R-:W4:Y:S04]  /*0350*/  @!P0 LDG.E R16, desc[UR10][R6.64+0x8] ;  /* 0x0000080a06108981 */ /* 0x000f28000c1e1900 */
[----:B------:R-:W4:Y:S04]  /*0360*/  @P4 LDG.E R25, desc[UR10][R6.64+0x50] ;  /* 0x0000500a06194981 */ /* 0x000f28000c1e1900 */
[----:B------:R-:W4:Y:S04]  /*0370*/  @!P0 LDG.E R18, desc[UR10][R6.64+0x10] ;  /* 0x0000100a06128981 */ /* 0x000f28000c1e1900 */
[----:B------:R-:W4:Y:S04]  /*0380*/  @P1 LDG.E R22, desc[UR10][R6.64+0x1c] ;  /* 0x00001c0a06161981 */ /* 0x000f28000c1e1900 */
[----:B------:R-:W4:Y:S04]  /*0390*/  @P1 LDG.E R24, desc[UR10][R6.64+0x24] ;  /* 0x0000240a06181981 */ /* 0x000f28000c1e1900 */
[----:B------:R-:W4:Y:S01]  /*03a0*/  @P6 LDG.E R27, desc[UR10][R6.64+0x78] ;  /* 0x0000780a061b6981 */ /* 0x000f22000c1e1900 */
[----:B--2---:R-:W-:-:S03]  /*03b0*/  @!P0 LOP3.LUT R0, R0, R17, RZ, 0x3c, !PT ;  /* 0x0000001100008212 */ /* 0x004fc600078e3cff */
[----:B------:R-:W2:Y:S01]  /*03c0*/  @!P0 LDG.E R17, desc[UR10][R6.64+0x4] ;  /* 0x0000040a06118981 */ /* 0x000ea2000c1e1900 */
[----:B---3--:R-:W-:-:S03]  /*03d0*/  @P1 LOP3.LUT R0, R0, R19, RZ, 0x3c, !PT ;  /* 0x0000001300001212 */ /* 0x008fc600078e3cff */
[----:B------:R-:W3:Y:S01]  /*03e0*/  @!P0 LDG.E R19, desc[UR10][R6.64+0xc] ;  /* 0x00000c0a06138981 */ /* 0x000ee2000c1e1900 */
[----:B----4-:R-:W-:-:S03]  /*03f0*/  @P2 LOP3.LUT R0, R0, R21, RZ, 0x3c, !PT ;  /* 0x0000001500002212 */ /* 0x010fc600078e3cff */
[----:B------:R-:W4:Y:S01]  /*0400*/  @P1 LDG.E R21, desc[UR10][R6.64+0x18] ;  /* 0x0000180a06151981 */ /* 0x000f22000c1e1900 */
[----:B------:R-:W-:-:S03]  /*0410*/  @P3 LOP3.LUT R0, R0, R23, RZ, 0x3c, !PT ;  /* 0x0000001700003212 */ /* 0x000fc600078e3cff */
[----:B------:R-:W4:Y:S01]  /*0420*/  @P5 LDG.E R23, desc[UR10][R6.64+0x64] ;  /* 0x0000640a06175981 */ /* 0x000f22000c1e1900 */
[----:B------:R-:W-:-:S03]  /*0430*/  @!P0 LOP3.LUT R5, R5, R16, RZ, 0x3c, !PT ;  /* 0x0000001005058212 */ /* 0x000fc600078e3cff */
[----:B------:R-:W4:Y:S01]  /*0440*/  @P2 LDG.E R16, desc[UR10][R6.64+0x30] ;  /* 0x0000300a06102981 */ /* 0x000f22000c1e1900 */
[----:B------:R-:W-:-:S03]  /*0450*/  @P4 LOP3.LUT R0, R0, R25, RZ, 0x3c, !PT ;  /* 0x0000001900004212 */ /* 0x000fc600078e3cff */
[----:B------:R-:W4:Y:S01]  /*0460*/  @P3 LDG.E R25, desc[UR10][R6.64+0x48] ;  /* 0x0000480a06193981 */ /* 0x000f22000c1e1900 */
[----:B------:R-:W-:-:S03]  /*0470*/  @!P0 LOP3.LUT R3, R3, R18, RZ, 0x3c, !PT ;  /* 0x0000001203038212 */ /* 0x000fc600078e3cff */
[----:B------:R-:W4:Y:S01]  /*0480*/  @P2 LDG.E R18, desc[UR10][R6.64+0x38] ;  /* 0x0000380a06122981 */ /* 0x000f22000c1e1900 */
[----:B------:R-:W-:-:S03]  /*0490*/  @P1 LOP3.LUT R5, R5, R22, RZ, 0x3c, !PT ;  /* 0x0000001605051212 */ /* 0x000fc600078e3cff */
[----:B------:R-:W4:Y:S01]  /*04a0*/  @P3 LDG.E R22, desc[UR10][R6.64+0x44] ;  /* 0x0000440a06163981 */ /* 0x000f22000c1e1900 */
[----:B--2---:R-:W-:-:S03]  /*04b0*/  @!P0 LOP3.LUT R4, R4, R17, RZ, 0x3c, !PT ;  /* 0x0000001104048212 */ /* 0x004fc600078e3cff */
[----:B------:R-:W2:Y:S01]  /*04c0*/  @P1 LDG.E R17, desc[UR10][R6.64+0x20] ;  /* 0x0000200a06111981 */ /* 0x000ea2000c1e1900 */
[----:B---3--:R-:W-:-:S03]  /*04d0*/  @!P0 LOP3.LUT R2, R2, R19, RZ, 0x3c, !PT ;  /* 0x0000001302028212 */ /* 0x008fc600078e3cff */
[----:B------:R-:W3:Y:S01]  /*04e0*/  @P2 LDG.E R19, desc[UR10][R6.64+0x2c] ;  /* 0x00002c0a06132981 */ /* 0x000ee2000c1e1900 */
[----:B----4-:R-:W-:-:S03]  /*04f0*/  @P1 LOP3.LUT R4, R4, R21, RZ, 0x3c, !PT ;  /* 0x0000001504041212 */ /* 0x010fc600078e3cff */
[----:B------:R-:W4:Y:S01]  /*0500*/  @P2 LDG.E R21, desc[UR10][R6.64+0x34] ;  /* 0x0000340a06152981 */ /* 0x000f22000c1e1900 */
[----:B------:R-:W-:-:S03]  /*0510*/  @P5 LOP3.LUT R0, R0, R23, RZ, 0x3c, !PT ;  /* 0x0000001700005212 */ /* 0x000fc600078e3cff */
[----:B------:R-:W4:Y:S01]  /*0520*/  @P3 LDG.E R23, desc[UR10][R6.64+0x40] ;  /* 0x0000400a06173981 */ /* 0x000f22000c1e1900 */
[----:B------:R-:W-:Y:S02]  /*0530*/  @P1 LOP3.LUT R3, R3, R24, RZ, 0x3c, !PT ;  /* 0x0000001803031212 */ /* 0x000fe400078e3cff */
[----:B------:R-:W-:Y:S01]  /*0540*/  @P2 LOP3.LUT R5, R5, R16, RZ, 0x3c, !PT ;  /* 0x0000001005052212 */ /* 0x000fe200078e3cff */
[----:B------:R-:W4:Y:S04]  /*0550*/  @P5 LDG.E R24, desc[UR10][R6.64+0x6c] ;  /* 0x00006c0a06185981 */ /* 0x000f28000c1e1900 */
[----:B------:R-:W4:Y:S01]  /*0560*/  @P3 LDG.E R16, desc[UR10][R6.64+0x4c] ;  /* 0x00004c0a06103981 */ /* 0x000f22000c1e1900 */
[----:B------:R-:W-:-:S03]  /*0570*/  @P2 LOP3.LUT R3, R3, R18, RZ, 0x3c, !PT ;  /* 0x0000001203032212 */ /* 0x000fc600078e3cff */
[----:B------:R-:W4:Y:S01]  /*0580*/  @P4 LDG.E R18, desc[UR10][R6.64+0x58] ;  /* 0x0000580a06124981 */ /* 0x000f22000c1e1900 */
[----:B------:R-:W-:-:S03]  /*0590*/  @P3 LOP3.LUT R5, R5, R22, RZ, 0x3c, !PT ;  /* 0x0000001605053212 */ /* 0x000fc600078e3cff */
[----:B------:R-:W4:Y:S01]  /*05a0*/  @P4 LDG.E R22, desc[UR10][R6.64+0x60] ;  /* 0x0000600a06164981 */ /* 0x000f22000c1e1900 */
[----:B--2---:R-:W-:-:S03]  /*05b0*/  @P1 LOP3.LUT R2, R2, R17, RZ, 0x3c, !PT ;  /* 0x0000001102021212 */ /* 0x004fc600078e3cff */
[----:B------:R-:W2:Y:S01]  /*05c0*/  @P4 LDG.E R17, desc[UR10][R6.64+0x54] ;  /* 0x0000540a06114981 */ /* 0x000ea2000c1e1900 */
[----:B---3--:R-:W-:-:S03]  /*05d0*/  @P2 LOP3.LUT R4, R4, R19, RZ, 0x3c, !PT ;  /* 0x0000001304042212 */ /* 0x008fc600078e3cff */
[----:B------:R-:W3:Y:S01]  /*05e0*/  @P4 LDG.E R19, desc[UR10][R6.64+0x5c] ;  /* 0x00005c0a06134981 */ /* 0x000ee2000c1e1900 */
[----:B----4-:R-:W-:-:S03]  /*05f0*/  @P2 LOP3.LUT R2, R2, R21, RZ, 0x3c, !PT ;  /* 0x0000001502022212 */ /* 0x010fc600078e3cff */
[----:B------:R-:W4:Y:S01]  /*0600*/  @P5 LDG.E R21, desc[UR10][R6.64+0x68] ;  /* 0x0000680a06155981 */ /* 0x000f22000c1e1900 */
[----:B------:R-:W-:-:S03]  /*0610*/  @P3 LOP3.LUT R4, R4, R23, RZ, 0x3c, !PT ;  /* 0x0000001704043212 */ /* 0x000fc600078e3cff */
[----:B------:R-:W4:Y:S01]  /*0620*/  @P5 LDG.E R23, desc[UR10][R6.64+0x70] ;  /* 0x0000700a06175981 */ /* 0x000f22000c1e1900 */
[----:B------:R-:W-:Y:S02]  /*0630*/  LOP3.LUT P0, RZ, R20, 0x80, RZ, 0xc0, !PT ;  /* 0x0000008014ff7812 */ /* 0x000fe4000780c0ff */
[----:B------:R-:W-:Y:S02]  /*0640*/  @P3 LOP3.LUT R2, R2, R25, RZ, 0x3c, !PT ;  /* 0x0000001902023212 */ /* 0x000fe400078e3cff */
[----:B------:R-:W-:Y:S02]  /*0650*/  @P3 LOP3.LUT R3, R3, R16, RZ, 0x3c, !PT ;  /* 0x0000001003033212 */ /* 0x000fe400078e3cff */
[----:B------:R-:W4:Y:S01]  /*0660*/  @P5 LDG.E R16, desc[UR10][R6.64+0x74] ;  /* 0x0000740a06105981 */ /* 0x000f22000c1e1900 */
[----:B------:R-:W-:-:S03]  /*0670*/  @P4 LOP3.LUT R5, R5, R18, RZ, 0x3c, !PT ;  /* 0x0000001205054212 */ /* 0x000fc600078e3cff */
[----:B------:R-:W4:Y:S01]  /*0680*/  @P6 LDG.E R18, desc[UR10][R6.64+0x80] ;  /* 0x0000800a06126981 */ /* 0x000f22000c1e1900 */
[----:B------:R-:W-:-:S03]  /*0690*/  @P4 LOP3.LUT R3, R3, R22, RZ, 0x3c, !PT ;  /* 0x0000001603034212 */ /* 0x000fc600078e3cff */
[----:B------:R-:W4:Y:S01]  /*06a0*/  @P6 LDG.E R22, desc[UR10][R6.64+0x88] ;  /* 0x0000880a06166981 */ /* 0x000f22000c1e1900 */
[----:B------:R-:W-:-:S03]  /*06b0*/  @P5 LOP3.LUT R5, R5, R24, RZ, 0x3c, !PT ;  /* 0x0000001805055212 */ /* 0x000fc600078e3cff */
[----:B------:R-:W4:Y:S04]  /*06c0*/  @P0 LDG.E R25, desc[UR10][R6.64+0x8c] ;  /* 0x00008c0a06190981 */ /* 0x000f28000c1e1900 */
[----:B------:R-:W4:Y:S04]  /*06d0*/  @P0 LDG.E R24, desc[UR10][R6.64+0x94] ;  /* 0x0000940a06180981 */ /* 0x000f28000c1e1900 */
        /* <DEDUP_REMOVED lines=9> */
[----:B------:R-:W-:Y:S02]  /*0770*/  @P6 LOP3.LUT R0, R0, R27, RZ, 0x3c, !PT ;  /* 0x0000001b00006212 */ /* 0x000fe400078e3cff */
[----:B------:R-:W-:Y:S02]  /*0780*/  @P5 LOP3.LUT R3, R3, R16, RZ, 0x3c, !PT ;  /* 0x0000001003035212 */ /* 0x000fe400078e3cff */
[----:B------:R-:W-:Y:S02]  /*0790*/  @P6 LOP3.LUT R5, R5, R18, RZ, 0x3c, !PT ;  /* 0x0000001205056212 */ /* 0x000fe400078e3cff */
[----:B------:R-:W-:Y:S02]  /*07a0*/  @P6 LOP3.LUT R3, R3, R22, RZ, 0x3c, !PT ;  /* 0x0000001603036212 */ /* 0x000fe400078e3cff */
[----:B------:R-:W-:Y:S02]  /*07b0*/  @P0 LOP3.LUT R0, R0, R25, RZ, 0x3c, !PT ;  /* 0x0000001900000212 */ /* 0x000fe400078e3cff */
[----:B------:R-:W-:-:S02]  /*07c0*/  @P0 LOP3.LUT R5, R5, R24, RZ, 0x3c, !PT ;  /* 0x0000001805050212 */ /* 0x000fc400078e3cff */
[----:B------:R-:W-:Y:S02]  /*07d0*/  @P0 LOP3.LUT R3, R3, R26, RZ, 0x3c, !PT ;  /* 0x0000001a03030212 */ /* 0x000fe400078e3cff */
[----:B--2---:R-:W-:Y:S02]  /*07e0*/  @P6 LOP3.LUT R4, R4, R17, RZ, 0x3c, !PT ;  /* 0x0000001104046212 */ /* 0x004fe400078e3cff */
[----:B---3--:R-:W-:Y:S02]  /*07f0*/  @P6 LOP3.LUT R2, R2, R19, RZ, 0x3c, !PT ;  /* 0x0000001302026212 */ /* 0x008fe400078e3cff */
[----:B----4-:R-:W-:Y:S02]  /*0800*/  @P0 LOP3.LUT R4, R4, R21, RZ, 0x3c, !PT ;  /* 0x0000001504040212 */ /* 0x010fe400078e3cff */
[----:B------:R-:W-:Y:S02]  /*0810*/  @P0 LOP3.LUT R2, R2, R23, RZ, 0x3c, !PT ;  /* 0x0000001702020212 */ /* 0x000fe400078e3cff */
[----:B------:R-:W-:-:S13]  /*0820*/  R2P PR, R20.B1, 0x7f ;  /* 0x0000007f14007804 */ /* 0x000fda0000001000 */
[----:B------:R-:W2:Y:S04]  /*0830*/  @P0 LDG.E R18, desc[UR10][R6.64+0xb0] ;  /* 0x0000b00a06120981 */ /* 0x000ea8000c1e1900 */
[----:B------:R-:W3:Y:S04]  /*0840*/  @P0 LDG.E R21, desc[UR10][R6.64+0xa0] ;  /* 0x0000a00a06150981 */ /* 0x000ee8000c1e1900 */
[----:B------:R-:W4:Y:S04]  /*0850*/  @P0 LDG.E R23, desc[UR10][R6.64+0xa4] ;  /* 0x0000a40a06170981 */ /* 0x000f28000c1e1900 */
[----:B------:R-:W4:Y:S04]  /*0860*/  @P0 LDG.E R16, desc[UR10][R6.64+0xa8] ;  /* 0x0000a80a06100981 */ /* 0x000f28000c1e1900 */
[----:B------:R-:W4:Y:S04]  /*0870*/  @P0 LDG.E R25, desc[UR10][R6.64+0xac] ;  /* 0x0000ac0a06190981 */ /* 0x000f28000c1e1900 */
[----:B------:R-:W4:Y:S04]  /*0880*/  @P1 LDG.E R27, desc[UR10][R6.64+0xb4] ;  /* 0x0000b40a061b1981 */ /* 0x000f28000c1e1900 */
[----:B------:R-:W4:Y:S04]  /*0890*/  @P2 LDG.E R29, desc[UR10][R6.64+0xc8] ;  /* 0x0000c80a061d2981 */ /* 0x000f28000c1e1900 */
[----:B------:R-:W4:Y:S04]  /*08a0*/  @P3 LDG.E R19, desc[UR10][R6.64+0xdc] ;  /* 0x0000dc0a06133981 */ /* 0x000f28000c1e1900 */
        /* <DEDUP_REMOVED lines=12> */
[----:B------:R-:W-:Y:S01]  /*0970*/  LOP3.LUT P0, RZ, R20, 0x8000, RZ, 0xc0, !PT ;  /* 0x0000800014ff7812 */ /* 0x000fe2000780c0ff */
[----:B------:R-:W4:Y:S04]  /*0980*/  @P1 LDG.E R25, desc[UR10][R6.64+0xc0] ;  /* 0x0000c00a06191981 */ /* 0x000f28000c1e1900 */
[----:B------:R-:W4:Y:S01]  /*0990*/  @P1 LDG.E R20, desc[UR10][R6.64+0xc4] ;  /* 0x0000c40a06141981 */ /* 0x000f22000c1e1900 */
[----:B------:R-:W-:-:S03]  /*09a0*/  @P1 LOP3.LUT R0, R0, R27, RZ, 0x3c, !PT ;  /* 0x0000001b00001212 */ /* 0x000fc600078e3cff */
[----:B------:R-:W4:Y:S01]  /*09b0*/  @P2 LDG.E R27, desc[UR10][R6.64+0xcc] ;  /* 0x0000cc0a061b2981 */ /* 0x000f22000c1e1900 */
[----:B------:R-:W-:-:S03]  /*09c0*/  @P2 LOP3.LUT R0, R0, R29, RZ, 0x3c, !PT ;  /* 0x0000001d00002212 */ /* 0x000fc600078e3cff */
[----:B------:R-:W4:Y:S01]  /*09d0*/  @P6 LDG.E R29, desc[UR10][R6.64+0x118] ;  /* 0x0001180a061d6981 */ /* 0x000f22000c1e1900 */
[----:B------:R-:W-:-:S03]  /*09e0*/  @P3 LOP3.LUT R0, R0, R19, RZ, 0x3c, !PT ;  /* 0x0000001300003212 */ /* 0x000fc600078e3cff */
[----:B------:R-:W4:Y:S01]  /*09f0*/  @P2 LDG.E R19, desc[UR10][R6.64+0xd4] ;  /* 0x0000d40a06132981 */ /* 0x000f22000c1e1900 */
[----:B------:R-:W-:-:S03]  /*0a00*/  @P4 LOP3.LUT R0, R0, R17, RZ, 0x3c, !PT ;  /* 0x0000001100004212 */ /* 0x000fc600078e3cff */
[----:B------:R-:W4:Y:S04]  /*0a10*/  @P5 LDG.E R17, desc[UR10][R6.64+0x108] ;  /* 0x0001080a06115981 */ /* 0x000f28000c1e1900 */
[----:B------:R-:W4:Y:S01]  /*0a20*/  @P0 LDG.E R26, desc[UR10][R6.64+0x13c] ;  /* 0x00013c0a061a0981 */ /* 0x000f22000c1e1900 */
[----:B--2---:R-:W-:-:S03]  /*0a30*/  @P1 LOP3.LUT R5, R5, R18, RZ, 0x3c, !PT ;  /* 0x0000001205051212 */ /* 0x004fc600078e3cff */
[----:B------:R-:W2:Y:S01]  /*0a40*/  @P4 LDG.E R18, desc[UR10][R6.64+0x100] ;  /* 0x0001000a06124981 */ /* 0x000ea2000c1e1900 */
[----:B---3--:R-:W-:Y:S02]  /*0a50*/  @P5 LOP3.LUT R0, R0, R21, RZ, 0x3c, !PT ;  /* 0x0000001500005212 */ /* 0x008fe400078e3cff */
[----:B------:R-:W-:Y:S01]  /*0a60*/  @P2 LOP3.LUT R5, R5, R22, RZ, 0x3c, !PT ;  /* 0x0000001605052212 */ /* 0x000fe200078e3cff */
[----:B------:R-:W3:Y:S01]  /*0a70*/  @P3 LDG.E R21, desc[UR10][R6.64+0xe0] ;  /* 0x0000e00a06153981 */ /* 0x000ee2000c1e1900 */
[----:B----4-:R-:W-:-:S03]  /*0a80*/  @P1 LOP3.LUT R4, R4, R23, RZ, 0x3c, !PT ;  /* 0x0000001704041212 */ /* 0x010fc600078e3cff */
[----:B------:R-:W4:Y:S04]  /*0a90*/  @P3 LDG.E R22, desc[UR10][R6.64+0xec] ;  /* 0x0000ec0a06163981 */ /* 0x000f28000c1e1900 */
[----:B------:R-:W2:Y:S01]  /*0aa0*/  @P3 LDG.E R23, desc[UR10][R6.64+0xe8] ;  /* 0x0000e80a06173981 */ /* 0x000ea2000c1e1900 */
[----:B------:R-:W-:-:S03]  /*0ab0*/  @P1 LOP3.LUT R2, R2, R25, RZ, 0x3c, !PT ;  /* 0x0000001902021212 */ /* 0x000fc600078e3cff */
[----:B------:R-:W2:Y:S01]  /*0ac0*/  @P4 LDG.E R25, desc[UR10][R6.64+0xf4] ;  /* 0x0000f40a06194981 */ /* 0x000ea2000c1e1900 */
[----:B------:R-:W-:-:S03]  /*0ad0*/  @P1 LOP3.LUT R3, R3, R20, RZ, 0x3c, !PT ;  /* 0x0000001403031212 */ /* 0x000fc600078e3cff */
[----:B------:R-:W2:Y:S01]  /*0ae0*/  @P3 LDG.E R20, desc[UR10][R6.64+0xe4] ;  /* 0x0000e40a06143981 */ /* 0x000ea2000c1e1900 */
[----:B------:R-:W-:Y:S02]  /*0af0*/  @P2 LOP3.LUT R4, R4, R27, RZ, 0x3c, !PT ;  /* 0x0000001b04042212 */ /* 0x000fe400078e3cff */
[----:B------:R-:W-:Y:S01]  /*0b00*/  @P2 LOP3.LUT R3, R3, R16, RZ, 0x3c, !PT ;  /* 0x0000001003032212 */ /* 0x000fe200078e3cff */
[----:B------:R-:W2:Y:S04]  /*0b10*/  @P4 LDG.E R27, desc[UR10][R6.64+0xfc] ;  /* 0x0000fc0a061b4981 */ /* 0x000ea8000c1e1900 */
[----:B------:R-:W2:Y:S01]  /*0b20*/  @P5 LDG.E R16, desc[UR10][R6.64+0x10c] ;  /* 0x00010c0a06105981 */ /* 0x000ea2000c1e1900 */
[----:B------:R-:W-:-:S03]  /*0b30*/  @P2 LOP3.LUT R2, R2, R19, RZ, 0x3c, !PT ;  /* 0x0000001302022212 */ /* 0x000fc600078e3cff */
[----:B------:R-:W2:Y:S01]  /*0b40*/  @P5 LDG.E R19, desc[UR10][R6.64+0x110] ;  /* 0x0001100a06135981 */ /* 0x000ea2000c1e1900 */
[----:B------:R-:W-:-:S03]  /*0b50*/  @P6 LOP3.LUT R0, R0, R29, RZ, 0x3c, !PT ;  /* 0x0000001d00006212 */ /* 0x000fc600078e3cff */
[----:B------:R-:W2:Y:S01]  /*0b60*/  @P0 LDG.E R29, desc[UR10][R6.64+0x12c] ;  /* 0x00012c0a061d0981 */ /* 0x000ea2000c1e1900 */
[----:B---3--:R-:W-:-:S03]  /*0b70*/  @P3 LOP3.LUT R4, R4, R21, RZ, 0x3c, !PT ;  /* 0x0000001504043212 */ /* 0x008fc600078e3cff */
[----:B------:R-:W3:Y:S01]  /*0b80*/  @P6 LDG.E R21, desc[UR10][R6.64+0x11c] ;  /* 0x00011c0a06156981 */ /* 0x000ee2000c1e1900 */
[----:B----4-:R-:W-:-:S03]  /*0b90*/  @P3 LOP3.LUT R3, R3, R22, RZ, 0x3c, !PT ;  /* 0x0000001603033212 */ /* 0x010fc600078e3cff */
[----:B------:R-:W4:Y:S01]  /*0ba0*/  @P6 LDG.E R22, desc[UR10][R6.64+0x128] ;  /* 0x0001280a06166981 */ /* 0x000f22000c1e1900 */
[----:B--2---:R-:W-:Y:S02]  /*0bb0*/  @P3 LOP3.LUT R2, R2, R23, RZ, 0x3c, !PT ;  /* 0x0000001702023212 */ /* 0x004fe400078e3cff */
[----:B------:R-:W-:Y:S01]  /*0bc0*/  @P4 LOP3.LUT R3, R3, R18, RZ, 0x3c, !PT ;  /* 0x0000001203034212 */ /* 0x000fe200078e3cff */
[----:B------:R-:W2:Y:S01]  /*0bd0*/  @P6 LDG.E R23, desc[UR10][R6.64+0x124] ;  /* 0x0001240a06176981 */ /* 0x000ea2000c1e1900 */
[----:B------:R-:W-:-:S03]  /*0be0*/  @P4 LOP3.LUT R4, R4, R25, RZ, 0x3c, !PT ;  /* 0x0000001904044212 */ /* 0x000fc600078e3cff */
[----:B------:R-:W4:Y:S01]  /*0bf0*/  @P6 LDG.E R18, desc[UR10][R6.64+0x120] ;  /* 0x0001200a06126981 */ /* 0x000f22000c1e1900 */
[----:B------:R-:W-:-:S03]  /*0c00*/  @P3 LOP3.LUT R5, R5, R20, RZ, 0x3c, !PT ;  /* 0x0000001405053212 */ /* 0x000fc600078e3cff */
[----:B------:R-:W4:Y:S01]  /*0c10*/  @P5 LDG.E R20, desc[UR10][R6.64+0x114] ;  /* 0x0001140a06145981 */ /* 0x000f22000c1e1900 */
[----:B------:R-:W-:Y:S02]  /*0c20*/  @P4 LOP3.LUT R5, R5, R24, RZ, 0x3c, !PT ;  /* 0x0000001805054212 */ /* 0x000fe400078e3cff */
[----:B------:R-:W-:Y:S01]  /*0c30*/  @P5 LOP3.LUT R4, R4, R17, RZ, 0x3c, !PT ;  /* 0x0000001104045212 */ /* 0x000fe200078e3cff */
[----:B------:R-:W4:Y:S04]  /*0c40*/  @P0 LDG.E R24, desc[UR10][R6.64+0x134] ;  /* 0x0001340a06180981 */ /* 0x000f28000c1e1900 */
[----:B------:R-:W4:Y:S04]  /*0c50*/  @P0 LDG.E R17, desc[UR10][R6.64+0x130] ;  /* 0x0001300a06110981 */ /* 0x000f28000c1e1900 */
[----:B------:R-:W4:Y:S01]  /*0c60*/  @P0 LDG.E R25, desc[UR10][R6.64+0x138] ;  /* 0x0001380a06190981 */ /* 0x000f22000c1e1900 */
[----:B------:R-:W-:Y:S01]  /*0c70*/  UIADD3 UR4, UPT, UPT, UR4, 0x10, URZ ;  /* 0x0000001004047890 */ /* 0x000fe2000fffe0ff */
[----:B------:R-:W-:-:S03]  /*0c80*/  @P4 LOP3.LUT R2, R2, R27, RZ, 0x3c, !PT ;  /* 0x0000001b02024212 */ /* 0x000fc600078e3cff */
[----:B------:R-:W-:Y:S01]  /*0c90*/  UISETP.NE.AND UP0, UPT, UR4, 0x20, UPT ;  /* 0x000000200400788c */ /* 0x000fe2000bf05270 */
[----:B------:R-:W-:Y:S02]  /*0ca0*/  @P5 LOP3.LUT R5, R5, R16, RZ, 0x3c, !PT ;  /* 0x0000001005055212 */ /* 0x000fe400078e3cff */
[----:B------:R-:W-:Y:S02]  /*0cb0*/  @P5 LOP3.LUT R2, R2, R19, RZ, 0x3c, !PT ;  /* 0x0000001302025212 */ /* 0x000fe400078e3cff */
[----:B------:R-:W-:Y:S02]  /*0cc0*/  @P0 LOP3.LUT R0, R0, R29, RZ, 0x3c, !PT ;  /* 0x0000001d00000212 */ /* 0x000fe400078e3cff */
[----:B---3--:R-:W-:Y:S02]  /*0cd0*/  @P6 LOP3.LUT R4, R4, R21, RZ, 0x3c, !PT ;  /* 0x0000001504046212 */ /* 0x008fe400078e3cff */
[----:B--2---:R-:W-:Y:S02]  /*0ce0*/  @P6 LOP3.LUT R2, R2, R23, RZ, 0x3c, !PT ;  /* 0x0000001702026212 */ /* 0x004fe400078e3cff */
[----:B----4-:R-:W-:-:S02]  /*0cf0*/  @P6 LOP3.LUT R5, R5, R18, RZ, 0x3c, !PT ;  /* 0x0000001205056212 */ /* 0x010fc400078e3cff */
[----:B------:R-:W-:-:S04]  /*0d00*/  @P5 LOP3.LUT R3, R3, R20, RZ, 0x3c, !PT ;  /* 0x0000001403035212 */ /* 0x000fc800078e3cff */
[----:B------:R-:W-:Y:S02]  /*0d10*/  @P6 LOP3.LUT R3, R3, R22, RZ, 0x3c, !PT ;  /* 0x0000001603036212 */ /* 0x000fe400078e3cff */
[----:B------:R-:W-:Y:S02]  /*0d20*/  @P0 LOP3.LUT R5, R5, R24, RZ, 0x3c, !PT ;  /* 0x0000001805050212 */ /* 0x000fe400078e3cff */
[----:B------:R-:W-:Y:S02]  /*0d30*/  @P0 LOP3.LUT R4, R4, R17, RZ, 0x3c, !PT ;  /* 0x0000001104040212 */ /* 0x000fe400078e3cff */
[----:B------:R-:W-:Y:S02]  /*0d40*/  @P0 LOP3.LUT R3, R3, R26, RZ, 0x3c, !PT ;  /* 0x0000001a03030212 */ /* 0x000fe400078e3cff */
[----:B------:R-:W-:Y:S01]  /*0d50*/  @P0 LOP3.LUT R2, R2, R25, RZ, 0x3c, !PT ;  /* 0x0000001902020212 */ /* 0x000fe200078e3cff */
[----:B------:R-:W-:Y:S06]  /*0d60*/  BRA.U UP0, `(.L_x_4) ;  /* 0xfffffff5004c7547 */ /* 0x000fec000b83ffff */
[----:B------:R-:W-:-:S05]  /*0d70*/  VIADD R14, R14, 0x1 ;  /* 0x000000010e0e7836 */ /* 0x000fca0000000000 */
[----:B------:R-:W-:-:S13]  /*0d80*/  ISETP.NE.AND P0, PT, R14, 0x5, PT ;  /* 0x000000050e00780c */ /* 0x000fda0003f05270 */
[----:B------:R-:W-:Y:S05]  /*0d90*/  @P0 BRA `(.L_x_5) ;  /* 0xfffffff400300947 */ /* 0x000fea000383ffff */
[----:B------:R-:W-:Y:S01]  /*0da0*/  LOP3.LUT R6, R12, 0x3, RZ, 0xc0, !PT ;  /* 0x000000030c067812 */ /* 0x000fe200078ec0ff */
[----:B------:R0:W-:Y:S03]  /*0db0*/  STL [R1+0x4], R0 ;  /* 0x0000040001007387 */ /* 0x0001e60000100800 */
[----:B------:R-:W-:Y:S01]  /*0dc0*/  ISETP.NE.U32.AND P0, PT, R6, 0x1, PT ;  /* 0x000000010600780c */ /* 0x000fe20003f05070 */
[----:B------:R0:W-:Y:S03]  /*0dd0*/  STL.64 [R1+0x8], R4 ;  /* 0x0000080401007387 */ /* 0x0001e60000100a00 */
[----:B------:R-:W-:Y:S01]  /*0de0*/  ISETP.NE.AND.EX P0, PT, RZ, RZ, PT, P0 ;  /* 0x000000ffff00720c */ /* 0x000fe20003f05300 */
[----:B------:R0:W-:-:S12]  /*0df0*/  STL.64 [R1+0x10], R2 ;  /* 0x0000100201007387 */ /* 0x0001d80000100a00 */
[----:B0-----:R-:W-:Y:S05]  /*0e00*/  @!P0 BRA `(.L_x_3) ;  /* 0x0000001800088947 */ /* 0x001fea0003800000 */
[----:B------:R-:W-:Y:S01]  /*0e10*/  UMOV UR4, URZ ;  /* 0x000000ff00047c82 */ /* 0x000fe20008000000 */
[----:B------:R-:W-:Y:S01]  /*0e20*/  UMOV UR5, URZ ;  /* 0x000000ff00057c82 */ /* 0x000fe20008000000 */
[----:B------:R-:W-:Y:S02]  /*0e30*/  IMAD.MOV.U32 R0, RZ, RZ, RZ ;  /* 0x000000ffff007224 */ /* 0x000fe400078e00ff */
[----:B------:R-:W-:Y:S02]  /*0e40*/  IMAD.MOV.U32 R14, RZ, RZ, RZ ;  /* 0x000000ffff0e7224 */ /* 0x000fe400078e00ff */
[----:B------:R-:W-:Y:S02]  /*0e50*/  IMAD.U32 R3, RZ, RZ, UR4 ;  /* 0x00000004ff037e24 */ /* 0x000fe4000f8e00ff */
[----:B------:R-:W-:Y:S02]  /*0e60*/  IMAD.U32 R2, RZ, RZ, UR5 ;  /* 0x00000005ff027e24 */ /* 0x000fe4000f8e00ff */
[----:B------:R-:W-:-:S02]  /*0e70*/  IMAD.U32 R5, RZ, RZ, UR4 ;  /* 0x00000004ff057e24 */ /* 0x000fc4000f8e00ff */
[----:B------:R-:W-:-:S07]  /*0e80*/  IMAD.U32 R4, RZ, RZ, UR5 ;  /* 0x00000005ff047e24 */ /* 0x000fce000f8e00ff */
.L_x_7:
[----:B------:R-:W-:-:S06]  /*0e90*/  IMAD R13, R14, 0x4, R1 ;  /* 0x000000040e0d7824 */ /* 0x000fcc00078e0201 */
[----:B------:R-:W5:Y:S01]  /*0ea0*/  LDL R13, [R13+0x4] ;  /* 0x000004000d0d7983 */ /* 0x000f620000100800 */
[----:B------:R-:W-:Y:S01]  /*0eb0*/  IMAD.SHL.U32 R15, R14, 0x20, RZ ;  /* 0x000000200e0f7824 */ /* 0x000fe200078e00ff */
[----:B------:R-:W-:-:S06]  /*0ec0*/  UMOV UR4, URZ ;  /* 0x000000ff00047c82 */ /* 0x000fcc0008000000 */
.L_x_6:
        /* <DEDUP_REMOVED lines=182> */
[----:B0-----:R-:W-:Y:S05]  /*1a30*/  @P0 BRA `(.L_x_3) ;  /* 0x0000000800fc0947 */ /* 0x001fea0003800000 */
        /* <DEDUP_REMOVED lines=8> */
.L_x_9:
[----:B------:R-:W-:-:S06]  /*1ac0*/  IMAD R13, R14, 0x4, R1 ;  /* 0x000000040e0d7824 */ /* 0x000fcc00078e0201 */
[----:B------:R-:W5:Y:S01]  /*1ad0*/  LDL R13, [R13+0x4] ;  /* 0x000004000d0d7983 */ /* 0x000f620000100800 */
[----:B------:R-:W-:Y:S01]  /*1ae0*/  IMAD.SHL.U32 R15, R14, 0x20, RZ ;  /* 0x000000200e0f7824 */ /* 0x000fe200078e00ff */
[----:B------:R-:W-:-:S06]  /*1af0*/  UMOV UR4, URZ ;  /* 0x000000ff00047c82 */ /* 0x000fcc0008000000 */
.L_x_8:
        /* <DEDUP_REMOVED lines=176> */
[----:B------:R0:W-:Y:S04]  /*2600*/  STL [R1+0x4], R0 ;  /* 0x0000040001007387 */ /* 0x0001e80000100800 */
[----:B------:R0:W-:Y:S04]  /*2610*/  STL.64 [R1+0x8], R4 ;  /* 0x0000080401007387 */ /* 0x0001e80000100a00 */
[----:B------:R0:W-:Y:S02]  /*2620*/  STL.64 [R1+0x10], R2 ;  /* 0x0000100201007387 */ /* 0x0001e40000100a00 */
.L_x_3:
[----:B------:R-:W-:Y:S05]  /*2630*/  BSYNC.RECONVERGENT B1 ;  /* 0x0000000000017941 */ /* 0x000fea0003800200 */
.L_x_2:
[----:B------:R-:W-:Y:S01]  /*2640*/  ISETP.GT.U32.AND P0, PT, R12, 0x3, PT ;  /* 0x000000030c00780c */ /* 0x000fe20003f04070 */
[----:B------:R-:W-:Y:S01]  /*2650*/  VIADD R10, R10, 0x1 ;  /* 0x000000010a0a7836 */ /* 0x000fe20000000000 */
[--C-:B------:R-:W-:Y:S02]  /*2660*/  SHF.R.U64 R12, R12, 0x2, R11.reuse ;  /* 0x000000020c0c7819 */ /* 0x100fe4000000120b */
[----:B------:R-:W-:Y:S02]  /*2670*/  ISETP.GT.U32.AND.EX P0, PT, R11, RZ, PT, P0 ;  /* 0x000000ff0b00720c */ /* 0x000fe40003f04100 */
[----:B------:R-:W-:-:S11]  /*2680*/  SHF.R.U32.HI R11, RZ, 0x2, R11 ;  /* 0x00000002ff0b7819 */ /* 0x000fd6000001160b */
[----:B------:R-:W-:Y:S05]  /*2690*/  @P0 BRA `(.L_x_10) ;  /* 0xffffffd800c40947 */ /* 0x000fea000383ffff */
.L_x_1:
[----:B------:R-:W-:Y:S05]  /*26a0*/  BSYNC.RECONVERGENT B0 ;  /* 0x0000000000007941 */ /* 0x000fea0003800200 */
.L_x_0:
[----:B------:R-:W1:Y:S01]  /*26b0*/  S2R R6, SR_TID.X ;  /* 0x0000000000067919 */ /* 0x000e620000002100 */
[----:B------:R-:W1:Y:S02]  /*26c0*/  LDCU UR9, c[0x0][0x388] ;  /* 0x00007100ff0977ac */ /* 0x000e640008000800 */
[----:B-1----:R-:W-:-:S13]  /*26d0*/  ISETP.GE.AND P0, PT, R6, UR9, PT ;  /* 0x0000000906007c0c */ /* 0x002fda000bf06270 */
[----:B------:R-:W-:Y:S05]  /*26e0*/  @P0 EXIT ;  /* 0x000000000000094d */ /* 0x000fea0003800000 */
[----:B------:R-:W-:Y:S02]  /*26f0*/  UIADD3 UR4, UPT, UPT, UR9, -0x1, URZ ;  /* 0xffffffff09047890 */ /* 0x000fe4000fffe0ff */
[----:B------:R-:W-:Y:S01]  /*2700*/  IMAD R6, R6, UR9, RZ ;  /* 0x0000000906067c24 */ /* 0x000fe2000f8e02ff */
[----:B------:R-:W-:Y:S01]  /*2710*/  ULOP3.LUT UR5, UR9, 0x3, URZ, 0xc0, !UPT ;  /* 0x0000000309057892 */ /* 0x000fe2000f8ec0ff */
[----:B------:R-:W-:Y:S01]  /*2720*/  IMAD.MOV.U32 R7, RZ, RZ, 0x3198c20f ;  /* 0x3198c20fff077424 */ /* 0x000fe200078e00ff */
[----:B------:R-:W-:-:S03]  /*2730*/  UISETP.GE.U32.AND UP0, UPT, UR4, 0x3, UPT ;  /* 0x000000030400788c */ /* 0x000fc6000bf06070 */
[----:B------:R-:W-:-:S06]  /*2740*/  UMOV UR4, URZ ;  /* 0x000000ff00047c82 */ /* 0x000fcc0008000000 */
[----:B------:R-:W-:Y:S05]  /*2750*/  BRA.U !UP0, `(.L_x_11) ;  /* 0x0000000508907547 */ /* 0x000fea000b800000 */
[----:B------:R-:W1:Y:S01]  /*2760*/  LDCU.64 UR6, c[0x0][0x380] ;  /* 0x00007000ff0677ac */ /* 0x000e620008000a00 */
[----:B------:R-:W-:Y:S02]  /*2770*/  IMAD.MOV.U32 R8, RZ, RZ, 0x31c50037 ;  /* 0x31c50037ff087424 */ /* 0x000fe400078e00ff */
[----:B------:R-:W-:Y:S01]  /*2780*/  IMAD.MOV.U32 R7, RZ, RZ, R6 ;  /* 0x000000ffff077224 */ /* 0x000fe200078e0006 */
[----:B------:R-:W-:-:S04]  /*2790*/  ULOP3.LUT UR4, UR9, 0xfffffffc, URZ, 0xc0, !UPT ;  /* 0xfffffffc09047892 */ /* 0x000fc8000f8ec0ff */
[----:B------:R-:W-:Y:S02]  /*27a0*/  UIADD3 UR8, UPT, UPT, -UR4, URZ, URZ ;  /* 0x000000ff04087290 */ /* 0x000fe4000fffe1ff */
[----:B-1----:R-:W-:-:S04]  /*27b0*/  UIADD3 UR6, UP0, UPT, UR6, 0x10, URZ ;  /* 0x0000001006067890 */ /* 0x002fc8000ff1e0ff */
[----:B------:R-:W-:-:S12]  /*27c0*/  UIADD3.X UR7, UPT, UPT, URZ, UR7, URZ, UP0, !UPT ;  /* 0x00000007ff077290 */ /* 0x000fd800087fe4ff */
.L_x_12:
[----:B------:R-:W-:Y:S01]  /*27d0*/  SHF.R.U32.HI R9, RZ, 0x2, R0 ;  /* 0x00000002ff097819 */ /* 0x000fe20000011600 */
[----:B-1----:R-:W-:Y:S01]  /*27e0*/  IMAD.U32 R19, RZ, RZ, UR7 ;  /* 0x00000007ff137e24 */ /* 0x002fe2000f8e00ff */
[----:B------:R-:W-:Y:S01]  /*27f0*/  SHF.R.U32.HI R11, RZ, 0x2, R4 ;  /* 0x00000002ff0b7819 */ /* 0x000fe20000011604 */
[----:B------:R-:W-:Y:S01]  /*2800*/  UIADD3 UR8, UPT, UPT, UR8, 0x4, URZ ;  /* 0x0000000408087890 */ /* 0x000fe2000fffe0ff */
[----:B------:R-:W-:Y:S01]  /*2810*/  LOP3.LUT R9, R9, R0, RZ, 0x3c, !PT ;  /* 0x0000000009097212 */ /* 0x000fe200078e3cff */
[----:B0-----:R-:W-:Y:S01]  /*2820*/  IMAD.SHL.U32 R0, R3, 0x10, RZ ;  /* 0x0000001003007824 */ /* 0x001fe200078e00ff */
[----:B------:R-:W-:Y:S01]  /*2830*/  LOP3.LUT R11, R11, R4, RZ, 0x3c, !PT ;  /* 0x000000040b0b7212 */ /* 0x000fe200078e3cff */
[----:B------:R-:W-:Y:S01]  /*2840*/  UISETP.NE.AND UP0, UPT, UR8, URZ, UPT ;  /* 0x000000ff0800728c */ /* 0x000fe2000bf05270 */
[----:B------:R-:W-:Y:S01]  /*2850*/  SHF.R.U32.HI R12, RZ, 0x2, R5 ;  /* 0x00000002ff0c7819 */ /* 0x000fe20000011605 */
[----:B------:R-:W-:Y:S02]  /*2860*/  IMAD.SHL.U32 R10, R9, 0x2, RZ ;  /* 0x00000002090a7824 */ /* 0x000fe400078e00ff */
[----:B------:R-:W-:Y:S01]  /*2870*/  IMAD.SHL.U32 R4, R11, 0x2, RZ ;  /* 0x000000020b047824 */ /* 0x000fe200078e00ff */
[----:B------:R-:W-:-:S02]  /*2880*/  LOP3.LUT R12, R12, R5, RZ, 0x3c, !PT ;  /* 0x000000050c0c7212 */ /* 0x000fc400078e3cff */
[----:B------:R-:W-:Y:S02]  /*2890*/  LOP3.LUT R10, R9, R10, R0, 0x96, !PT ;  /* 0x0000000a090a7212 */ /* 0x000fe400078e9600 */
[----:B------:R-:W-:Y:S02]  /*28a0*/  SHF.R.U32.HI R9, RZ, 0x2, R2 ;  /* 0x00000002ff097819 */ /* 0x000fe40000011602 */
[----:B------:R-:W-:Y:S02]  /*28b0*/  LOP3.LUT R10, R10, R3, RZ, 0x3c, !PT ;  /* 0x000000030a0a7212 */ /* 0x000fe400078e3cff */
[----:B------:R-:W-:-:S03]  /*28c0*/  LOP3.LUT R9, R9, R2, RZ, 0x3c, !PT ;  /* 0x0000000209097212 */ /* 0x000fc600078e3cff */
[----:B------:R-:W-:Y:S02]  /*28d0*/  IMAD.SHL.U32 R0, R10, 0x10, RZ ;  /* 0x000000100a007824 */ /* 0x000fe400078e00ff */
[----:B------:R-:W-:-:S03]  /*28e0*/  IMAD.SHL.U32 R2, R9, 0x2, RZ ;  /* 0x0000000209027824 */ /* 0x000fc600078e00ff */
[----:B------:R-:W-:Y:S01]  /*28f0*/  LOP3.LUT R11, R11, R4, R0, 0x96, !PT ;  /* 0x000000040b0b7212 */ /* 0x000fe200078e9600 */
[----:B------:R-:W-:Y:S01]  /*2900*/  IMAD.SHL.U32 R0, R12, 0x2, RZ ;  /* 0x000000020c007824 */ /* 0x000fe200078e00ff */
[----:B------:R-:W-:Y:S02]  /*2910*/  SHF.R.U32.HI R4, RZ, 0x2, R3 ;  /* 0x00000002ff047819 */ /* 0x000fe40000011603 */
[----:B------:R-:W-:Y:S02]  /*2920*/  LOP3.LUT R14, R11, R10, RZ, 0x3c, !PT ;  /* 0x0000000a0b0e7212 */ /* 0x000fe400078e3cff */
[----:B------:R-:W-:Y:S02]  /*2930*/  LOP3.LUT R4, R4, R3, RZ, 0x3c, !PT ;  /* 0x0000000304047212 */ /* 0x000fe400078e3cff */
[----:B------:R-:W-:Y:S01]  /*2940*/  SHF.R.U32.HI R11, RZ, 0x2, R14 ;  /* 0x00000002ff0b7819 */ /* 0x000fe2000001160e */
[----:B------:R-:W-:-:S05]  /*2950*/  IMAD.SHL.U32 R5, R14, 0x10, RZ ;  /* 0x000000100e057824 */ /* 0x000fca00078e00ff */
[----:B------:R-:W-:-:S04]  /*2960*/  LOP3.LUT R5, R12, R0, R5, 0x96, !PT ;  /* 0x000000000c057212 */ /* 0x000fc800078e9605 */
[----:B------:R-:W-:Y:S02]  /*2970*/  LOP3.LUT R12, R5, R14, RZ, 0x3c, !PT ;  /* 0x0000000e050c7212 */ /* 0x000fe400078e3cff */
[----:B------:R-:W-:Y:S02]  /*2980*/  SHF.R.U32.HI R5, RZ, 0x2, R10 ;  /* 0x00000002ff057819 */ /* 0x000fe4000001160a */
[----:B------:R-:W-:Y:S01]  /*2990*/  SHF.R.U32.HI R17, RZ, 0x2, R12 ;  /* 0x00000002ff117819 */ /* 0x000fe2000001160c */
[----:B------:R-:W-:Y:S01]  /*29a0*/  IMAD.SHL.U32 R0, R12, 0x10, RZ ;  /* 0x000000100c007824 */ /* 0x000fe200078e00ff */
[----:B------:R-:W-:Y:S02]  /*29b0*/  LOP3.LUT R5, R5, R10, RZ, 0x3c, !PT ;  /* 0x0000000a05057212 */ /* 0x000fe400078e3cff */
[----:B------:R-:W-:Y:S02]  /*29c0*/  LOP3.LUT R17, R17, R12, RZ, 0x3c, !PT ;  /* 0x0000000c11117212 */ /* 0x000fe400078e3cff */
[----:B------:R-:W-:Y:S01]  /*29d0*/  LOP3.LUT R9, R9, R2, R0, 0x96, !PT ;  /* 0x0000000209097212 */ /* 0x000fe200078e9600 */
[----:B------:R-:W-:-:S02]  /*29e0*/  IMAD.SHL.U32 R2, R4, 0x2, RZ ;  /* 0x0000000204027824 */ /* 0x000fc400078e00ff */
[----:B------:R-:W-:Y:S01]  /*29f0*/  IMAD.SHL.U32 R18, R17, 0x2, RZ ;  /* 0x0000000211127824 */ /* 0x000fe200078e00ff */
[----:B------:R-:W-:Y:S01]  /*2a00*/  LOP3.LUT R0, R9, R12, RZ, 0x3c, !PT ;  /* 0x0000000c09007212 */ /* 0x000fe200078e3cff */
[----:B------:R-:W-:-:S04]  /*2a10*/  VIADD R9, R8, 0xffd3c1d8 ;  /* 0xffd3c1d808097836 */ /* 0x000fc80000000000 */
[----:B------:R-:W-:-:S05]  /*2a20*/  IMAD.SHL.U32 R3, R0, 0x10, RZ ;  /* 0x0000001000037824 */ /* 0x000fca00078e00ff */
[----:B------:R-:W-:-:S04]  /*2a30*/  LOP3.LUT R3, R4, R2, R3, 0x96, !PT ;  /* 0x0000000204037212 */ /* 0x000fc800078e9603 */
[----:B------:R-:W-:Y:S01]  /*2a40*/  LOP3.LUT R4, R3, R0, RZ, 0x3c, !PT ;  /* 0x0000000003047212 */ /* 0x000fe200078e3cff */
[----:B------:R-:W-:-:S03]  /*2a50*/  IMAD.SHL.U32 R3, R5, 0x2, RZ ;  /* 0x0000000205037824 */ /* 0x000fc600078e00ff */
[----:B------:R-:W-:Y:S01]  /*2a60*/  IADD3 R23, PT, PT, R9, 0x1ba6d9, R4 ;  /* 0x001ba6d909177810 */ /* 0x000fe20007ffe004 */
[----:B------:R-:W-:-:S05]  /*2a70*/  IMAD.SHL.U32 R2, R4, 0x10, RZ ;  /* 0x0000001004027824 */ /* 0x000fca00078e00ff */
[----:B------:R-:W-:Y:S02]  /*2a80*/  LOP3.LUT R3, R5, R3, R2, 0x96, !PT ;  /* 0x0000000305037212 */ /* 0x000fe400078e9602 */
[----:B------:R-:W-:Y:S02]  /*2a90*/  IADD3 R2, PT, PT, R9, 0xb0f8a, R14 ;  /* 0x000b0f8a09027810 */ /* 0x000fe40007ffe00e */
[----:B------:R-:W-:Y:S02]  /*2aa0*/  LOP3.LUT R14, R11, R14, RZ, 0x3c, !PT ;  /* 0x0000000e0b0e7212 */ /* 0x000fe400078e3cff */
[----:B------:R-:W-:Y:S01]  /*2ab0*/  LOP3.LUT R5, R3, R4, RZ, 0x3c, !PT ;  /* 0x0000000403057212 */ /* 0x000fe200078e3cff */
[----:B------:R-:W-:Y:S01]  /*2ac0*/  IMAD.WIDE.U32 R2, R2, 0x200000, RZ ;  /* 0x0020000002027825 */ /* 0x000fe200078e00ff */
[----:B------:R-:W-:-:S03]  /*2ad0*/  IADD3 R11, PT, PT, R9, 0x587c5, R10 ;  /* 0x000587c5090b7810 */ /* 0x000fc60007ffe00a */
[----:B------:R-:W-:Y:S01]  /*2ae0*/  IMAD.SHL.U32 R15, R14, 0x2, RZ ;  /* 0x000000020e0f7824 */ /* 0x000fe200078e00ff */
[----:B------:R-:W-:Y:S01]  /*2af0*/  LOP3.LUT R10, R2, R11, RZ, 0x3c, !PT ;  /* 0x0000000b020a7212 */ /* 0x000fe200078e3cff */
[----:B------:R-:W-:Y:S02]  /*2b00*/  IMAD.SHL.U32 R13, R5, 0x10, RZ ;  /* 0x00000010050d7824 */ /* 0x000fe400078e00ff */
[----:B------:R-:W-:-:S03]  /*2b10*/  IMAD.MOV.U32 R11, RZ, RZ, R3 ;  /* 0x000000ffff0b7224 */ /* 0x000fc600078e0003 */
[----:B------:R-:W-:Y:S02]  /*2b20*/  LOP3.LUT R14, R14, R15, R13, 0x96, !PT ;  /* 0x0000000f0e0e7212 */ /* 0x000fe400078e960d */
[C---:B------:R-:W-:Y:S01]  /*2b30*/  IADD3 R13, PT, PT, R9.reuse, 0x10974f, R12 ;  /* 0x0010974f090d7810 */ /* 0x040fe20007ffe00c */
[----:B------:R-:W0:Y:S01]  /*2b40*/  I2F.F64.U64 R10, R10 ;  /* 0x0000000a000a7312 */ /* 0x000e220000301800 */
[----:B------:R-:W-:Y:S02]  /*2b50*/  LOP3.LUT R2, R14, R5, RZ, 0x3c, !PT ;  /* 0x000000050e027212 */ /* 0x000fe400078e3cff */
[----:B------:R-:W-:-:S03]  /*2b60*/  IADD3 R14, PT, PT, R9, 0x161f14, R0 ;  /* 0x00161f14090e7810 */ /* 0x000fc60007ffe000 */
[----:B------:R-:W-:Y:S02]  /*2b70*/  IMAD.SHL.U32 R16, R2, 0x10, RZ ;  /* 0x0000001002107824 */ /* 0x000fe400078e00ff */
[----:B------:R-:W-:-:S03]  /*2b80*/  IMAD.WIDE.U32 R14, R14, 0x200000, RZ ;  /* 0x002000000e0e7825 */ /* 0x000fc600078e00ff */
[----:B------:R-:W-:Y:S01]  /*2b90*/  LOP3.LUT R3, R17, R18, R16, 0x96, !PT ;  /* 0x0000001211037212 */ /* 0x000fe200078e9610 */
[----:B------:R-:W-:Y:S01]  /*2ba0*/  IMAD.U32 R18, RZ, RZ, UR6 ;  /* 0x00000006ff127e24 */ /* 0x000fe2000f8e00ff */
[----:B------:R-:W-:Y:S02]  /*2bb0*/  IADD3 R16, PT, PT, R9, 0x212e9e, R5 ;  /* 0x00212e9e09107810 */ /* 0x000fe40007ffe005 */
[----:B------:R-:W-:Y:S01]  /*2bc0*/  LOP3.LUT R3, R3, R2, RZ, 0x3c, !PT ;  /* 0x0000000203037212 */ /* 0x000fe200078e3cff */
[----:B------:R-:W-:Y:S01]  /*2bd0*/  IMAD.WIDE R18, R7, 0x8, R18 ;  /* 0x0000000807127825 */ /* 0x000fe200078e0212 */
[----:B------:R-:W-:Y:S02]  /*2be0*/  LOP3.LUT R12, R14, R13, RZ, 0x3c, !PT ;  /* 0x0000000d0e0c7212 */ /* 0x000fe400078e3cff */
[----:B------:R-:W-:Y:S01]  /*2bf0*/  IADD3 R9, PT, PT, R9, 0x26b663, R2 ;  /* 0x0026b66309097810 */ /* 0x000fe20007ffe002 */
[----:B------:R-:W-:Y:S02]  /*2c00*/  IMAD.IADD R14, R3, 0x1, R8 ;  /* 0x00000001030e7824 */ /* 0x000fe400078e0208 */
[----:B------:R-:W-:-:S04]  /*2c10*/  IMAD.WIDE.U32 R16, R16, 0x200000, RZ ;  /* 0x0020000010107825 */ /* 0x000fc800078e00ff */
[----:B------:R-:W-:Y:S01]  /*2c20*/  IMAD.MOV.U32 R13, RZ, RZ, R15 ;  /* 0x000000ffff0d7224 */ /* 0x000fe200078e000f */
[----:B------:R-:W-:Y:S01]  /*2c30*/  LOP3.LUT R22, R16, R23, RZ, 0x3c, !PT ;  /* 0x0000001710167212 */ /* 0x000fe200078e3cff */
[----:B------:R-:W-:-:S04]  /*2c40*/  IMAD.WIDE.U32 R14, R14, 0x200000, RZ ;  /* 0x002000000e0e7825 */ /* 0x000fc800078e00ff */
[----:B------:R-:W-:Y:S01]  /*2c50*/  IMAD.MOV.U32 R23, RZ, RZ, R17 ;  /* 0x000000ffff177224 */ /* 0x000fe200078e0011 */
[----:B------:R-:W-:Y:S01]  /*2c60*/  LOP3.LUT R24, R14, R9, RZ, 0x3c, !PT ;  /* 0x000000090e187212 */ /* 0x000fe200078e3cff */
[----:B------:R-:W-:Y:S01]  /*2c70*/  IMAD.MOV.U32 R25, RZ, RZ, R15 ;  /* 0x000000ffff197224 */ /* 0x000fe200078e000f */
[----:B------:R-:W1:Y:S01]  /*2c80*/  I2F.F64.U64 R12, R12 ;  /* 0x0000000c000c7312 */ /* 0x000e620000301800 */
[----:B------:R-:W-:Y:S02]  /*2c90*/  IMAD.MOV.U32 R16, RZ, RZ, 0x0 ;  /* 0x00000000ff107424 */ /* 0x000fe400078e00ff */
[----:B------:R-:W-:Y:S02]  /*2ca0*/  IMAD.MOV.U32 R17, RZ, RZ, 0x3ca00000 ;  /* 0x3ca00000ff117424 */ /* 0x000fe400078e00ff */
[----:B------:R-:W-:Y:S02]  /*2cb0*/  IMAD.MOV.U32 R9, RZ, RZ, R8 ;  /* 0x000000ffff097224 */ /* 0x000fe400078e0008 */
[----:B------:R-:W-:Y:S01]  /*2cc0*/  VIADD R7, R7, 0x4 ;  /* 0x0000000407077836 */ /* 0x000fe20000000000 */
[----:B------:R-:W2:Y:S01]  /*2cd0*/  I2F.F64.U64 R20, R22 ;  /* 0x0000001600147312 */ /* 0x000ea20000301800 */
[-C--:B0-----:R-:W-:Y:S01]  /*2ce0*/  DFMA R10, R10, R16.reuse, 5.5511151231257827021e-17 ;  /* 0x3c9000000a0a742b */ /* 0x081fe20000000010 */
[----:B------:R-:W-:Y:S01]  /*2cf0*/  VIADD R8, R8, 0x2c3e28 ;  /* 0x002c3e2808087836 */ /* 0x000fe20000000000 */
[----:B-1----:R-:W-:-:S05]  /*2d00*/  DFMA R12, R12, R16, 5.5511151231257827021e-17 ;  /* 0x3c9000000c0c742b */ /* 0x002fca0000000010 */
[----:B------:R-:W0:Y:S01]  /*2d10*/  I2F.F64.U64 R14, R24 ;  /* 0x00000018000e7312 */ /* 0x000e220000301800 */
[----:B------:R1:W-:Y:S04]  /*2d20*/  STG.E.64 desc[UR10][R18.64+-0x10], R10 ;  /* 0xfffff00a12007986 */ /* 0x0003e8000c101b0a */
[----:B------:R1:W-:Y:S01]  /*2d30*/  STG.E.64 desc[UR10][R18.64+-0x8], R12 ;  /* 0xfffff80c12007986 */ /* 0x0003e2000c101b0a */
[----:B--2---:R-:W-:-:S07]  /*2d40*/  DFMA R20, R20, R16, 5.5511151231257827021e-17 ;  /* 0x3c9000001414742b */ /* 0x004fce0000000010 */
[----:B------:R1:W-:Y:S01]  /*2d50*/  STG.E.64 desc[UR10][R18.64], R20 ;  /* 0x0000001412007986 */ /* 0x0003e2000c101b0a */
[----:B0-----:R-:W-:-:S07]  /*2d60*/  DFMA R14, R14, R16, 5.5511151231257827021e-17 ;  /* 0x3c9000000e0e742b */ /* 0x001fce0000000010 */
[----:B------:R1:W-:Y:S01]  /*2d70*/  STG.E.64 desc[UR10][R18.64+0x8], R14 ;  /* 0x0000080e12007986 */ /* 0x0003e2000c101b0a */
[----:B------:R-:W-:Y:S05]  /*2d80*/  BRA.U UP0, `(.L_x_12) ;  /* 0xfffffff900907547 */ /* 0x000fea000b83ffff */
[----:B------:R-:W-:-:S07]  /*2d90*/  IMAD.MOV.U32 R7, RZ, RZ, R9 ;  /* 0x000000ffff077224 */ /* 0x000fce00078e0009 */
.L_x_11:
[----:B------:R-:W-:-:S13]  /*2da0*/  ISETP.NE.AND P0, PT, RZ, UR5, PT ;  /* 0x00000005ff007c0c */ /* 0x000fda000bf05270 */
[----:B------:R-:W-:Y:S05]  /*2db0*/  @!P0 EXIT ;  /* 0x000000000000894d */ /* 0x000fea0003800000 */
[----:B------:R-:W2:Y:S01]  /*2dc0*/  LDC.64 R8, c[0x0][0x380] ;  /* 0x0000e000ff087b82 */ /* 0x000ea20000000a00 */
[----:B------:R-:W-:Y:S01]  /*2dd0*/  VIADD R7, R7, 0xb0f8a ;  /* 0x000b0f8a07077836 */ /* 0x000fe20000000000 */
[----:B------:R-:W-:Y:S01]  /*2de0*/  UIADD3 UR5, UPT, UPT, -UR5, URZ, URZ ;  /* 0x000000ff05057290 */ /* 0x000fe2000fffe1ff */
[----:B-1----:R-:W-:-:S11]  /*2df0*/  VIADD R11, R6, UR4 ;  /* 0x00000004060b7c36 */ /* 0x002fd60008000000 */
.L_x_13:
[----:B-1----:R-:W-:Y:S01]  /*2e00*/  SHF.R.U32.HI R13, RZ, 0x2, R0 ;  /* 0x00000002ff0d7819 */ /* 0x002fe20000011600 */
[----:B------:R-:W-:Y:S01]  /*2e10*/  IMAD.MOV.U32 R14, RZ, RZ, 0x0 ;  /* 0x00000000ff0e7424 */ /* 0x000fe200078e00ff */
[----:B------:R-:W-:Y:S01]  /*2e20*/  SHF.R.U32.HI R15, RZ, 0x2, R4 ;  /* 0x00000002ff0f7819 */ /* 0x000fe20000011604 */
[----:B------:R-:W-:Y:S01]  /*2e30*/  UIADD3 UR5, UPT, UPT, UR5, 0x1, URZ ;  /* 0x0000000105057890 */ /* 0x000fe2000fffe0ff */
[----:B------:R-:W-:Y:S01]  /*2e40*/  LOP3.LUT R13, R13, R0, RZ, 0x3c, !PT ;  /* 0x000000000d0d7212 */ /* 0x000fe200078e3cff */
[----:B0-----:R-:W-:Y:S01]  /*2e50*/  IMAD.SHL.U32 R0, R3, 0x10, RZ ;  /* 0x0000001003007824 */ /* 0x001fe200078e00ff */
[----:B------:R-:W-:Y:S01]  /*2e60*/  LOP3.LUT R15, R15, R4, RZ, 0x3c, !PT ;  /* 0x000000040f0f7212 */ /* 0x000fe200078e3cff */
[----:B------:R-:W-:Y:S02]  /*2e70*/  UISETP.NE.AND UP0, UPT, UR5, URZ, UPT ;  /* 0x000000ff0500728c */ /* 0x000fe4000bf05270 */
[----:B------:R-:W-:Y:S02]  /*2e80*/  IMAD.SHL.U32 R6, R13, 0x2, RZ ;  /* 0x000000020d067824 */ /* 0x000fe400078e00ff */
[----:B------:R-:W-:-:S03]  /*2e90*/  IMAD.SHL.U32 R4, R15, 0x2, RZ ;  /* 0x000000020f047824 */ /* 0x000fc600078e00ff */
[----:B------:R-:W-:Y:S01]  /*2ea0*/  LOP3.LUT R0, R13, R6, R0, 0x96, !PT ;  /* 0x000000060d007212 */ /* 0x000fe200078e9600 */
[----:B------:R-:W-:-:S03]  /*2eb0*/  IMAD.MOV.U32 R6, RZ, RZ, R2 ;  /* 0x000000ffff067224 */ /* 0x000fc600078e0002 */
[----:B------:R-:W-:-:S04]  /*2ec0*/  LOP3.LUT R2, R0, R3, RZ, 0x3c, !PT ;  /* 0x0000000300027212 */ /* 0x000fc800078e3cff */
[----:B------:R-:W-:Y:S01]  /*2ed0*/  IADD3 R17, PT, PT, R7, -0x587c5, R2 ;  /* 0xfffa783b07117810 */ /* 0x000fe20007ffe002 */
[----:B------:R-:W-:-:S05]  /*2ee0*/  IMAD.SHL.U32 R0, R2, 0x10, RZ ;  /* 0x0000001002007824 */ /* 0x000fca00078e00ff */
[----:B------:R-:W-:Y:S01]  /*2ef0*/  LOP3.LUT R15, R15, R4, R0, 0x96, !PT ;  /* 0x000000040f0f7212 */ /* 0x000fe200078e9600 */
[----:B------:R-:W-:Y:S02]  /*2f00*/  IMAD.MOV.U32 R0, RZ, RZ, R5 ;  /* 0x000000ffff007224 */ /* 0x000fe400078e0005 */
[----:B------:R-:W-:Y:S01]  /*2f10*/  IMAD.MOV.U32 R5, RZ, RZ, R3 ;  /* 0x000000ffff057224 */ /* 0x000fe200078e0003 */
[----:B------:R-:W-:Y:S01]  /*2f20*/  LOP3.LUT R10, R15, R2, RZ, 0x3c, !PT ;  /* 0x000000020f0a7212 */ /* 0x000fe200078e3cff */
[----:B------:R-:W-:Y:S02]  /*2f30*/  IMAD.MOV.U32 R15, RZ, RZ, 0x3ca00000 ;  /* 0x3ca00000ff0f7424 */ /* 0x000fe400078e00ff */
[----:B------:R-:W-:Y:S02]  /*2f40*/  IMAD.MOV.U32 R4, RZ, RZ, R6 ;  /* 0x000000ffff047224 */ /* 0x000fe400078e0006 */
[----:B------:R-:W-:Y:S02]  /*2f50*/  IMAD.IADD R12, R10, 0x1, R7 ;  /* 0x000000010a0c7824 */ /* 0x000fe400078e0207 */
[----:B------:R-:W-:-:S02]  /*2f60*/  IMAD.MOV.U32 R3, RZ, RZ, R10 ;  /* 0x000000ffff037224 */ /* 0x000fc400078e000a */
[----:B------:R-:W-:-:S04]  /*2f70*/  IMAD.WIDE.U32 R12, R12, 0x200000, RZ ;  /* 0x002000000c0c7825 */ /* 0x000fc800078e00ff */
[----:B------:R-:W-:Y:S01]  /*2f80*/  VIADD R7, R7, 0xb0f8a ;  /* 0x000b0f8a07077836 */ /* 0x000fe20000000000 */
[----:B------:R-:W-:Y:S01]  /*2f90*/  LOP3.LUT R16, R12, R17, RZ, 0x3c, !PT ;  /* 0x000000110c107212 */ /* 0x000fe200078e3cff */
[----:B------:R-:W-:-:S04]  /*2fa0*/  IMAD.MOV.U32 R17, RZ, RZ, R13 ;  /* 0x000000ffff117224 */ /* 0x000fc800078e000d */
[----:B------:R-:W0:Y:S02]  /*2fb0*/  I2F.F64.U64 R12, R16 ;  /* 0x00000010000c7312 */ /* 0x000e240000301800 */
[----:B0-----:R-:W-:Y:S01]  /*2fc0*/  DFMA R14, R12, R14, 5.5511151231257827021e-17 ;  /* 0x3c9000000c0e742b */ /* 0x001fe2000000000e */
[----:B--2---:R-:W-:-:S04]  /*2fd0*/  IMAD.WIDE R12, R11, 0x8, R8 ;  /* 0x000000080b0c7825 */ /* 0x004fc800078e0208 */
[----:B------:R-:W-:Y:S02]  /*2fe0*/  VIADD R11, R11, 0x1 ;  /* 0x000000010b0b7836 */ /* 0x000fe40000000000 */
[----:B------:R1:W-:Y:S01]  /*2ff0*/  STG.E.64 desc[UR10][R12.64], R14 ;  /* 0x0000000e0c007986 */ /* 0x0003e2000c101b0a */
[----:B------:R-:W-:Y:S05]  /*3000*/  BRA.U UP0, `(.L_x_13) ;  /* 0xfffffffd007c7547 */ /* 0x000fea000b83ffff */
[----:B------:R-:W-:Y:S05]  /*3010*/  EXIT ;  /* 0x000000000000794d */ /* 0x000fea0003800000 */
.L_x_14:
[----:B------:R-:W-:-:S00]  /*3020*/  BRA `(.L_x_14) ;  /* 0xfffffffc00fc7947 */ /* 0x000fc0000383ffff */
[----:B------:R-:W-:-:S00]  /*3030*/  NOP ;  /* 0x0000000000007918 */ /* 0x000fc00000000000 */
        /* <DEDUP_REMOVED lines=12> */
.L_x_21:


//--------------------- .text._Z9init_unitPdi     --------------------------
	.section	.text._Z9init_unitPdi,"ax",@progbits
	.align	128
        .global         _Z9init_unitPdi
        .type           _Z9init_unitPdi,@function
        .size           _Z9init_unitPdi,(.L_x_22 - _Z9init_unitPdi)
        .other          _Z9init_unitPdi,@"STO_CUDA_ENTRY STV_DEFAULT"
_Z9init_unitPdi:
.text._Z9init_unitPdi:
[----:B------:R-:W-:Y:S01]  /*0000*/  LDC R1, c[0x0][0x37c] ;  /* 0x0000df00ff017b82 */ /* 0x000fe20000000800 */
[----:B------:R-:W0:Y:S07]  /*0010*/  S2R R3, SR_TID.X ;  /* 0x0000000000037919 */ /* 0x000e2e0000002100 */
[----:B------:R-:W0:Y:S02]  /*0020*/  LDC R8, c[0x0][0x388] ;  /* 0x0000e200ff087b82 */ /* 0x000e240000000800 */
[----:B0-----:R-:W-:-:S13]  /*0030*/  ISETP.GE.AND P0, PT, R3, R8, PT ;  /* 0x000000080300720c */ /* 0x001fda0003f06270 */
[----:B------:R-:W-:Y:S05]  /*0040*/  @P0 EXIT ;  /* 0x000000000000094d */ /* 0x000fea0003800000 */
[C---:B------:R-:W-:Y:S01]  /*0050*/  VIADD R0, R8.reuse, 0xffffffff ;  /* 0xffffffff08007836 */ /* 0x040fe20000000000 */
[----:B------:R-:W-:Y:S01]  /*0060*/  LOP3.LUT R10, R8, 0x7, RZ, 0xc0, !PT ;  /* 0x00000007080a7812 */ /* 0x000fe200078ec0ff */
[----:B------:R-:W0:Y:S01]  /*0070*/  LDCU.64 UR6, c[0x0][0x358] ;  /* 0x00006b00ff0677ac */ /* 0x000e220008000a00 */
[----:B------:R-:W-:Y:S02]  /*0080*/  IMAD R3, R3, R8, RZ ;  /* 0x0000000803037224 */ /* 0x000fe400078e02ff */
[----:B------:R-:W-:Y:S01]  /*0090*/  ISETP.GE.U32.AND P1, PT, R0, 0x7, PT ;  /* 0x000000070000780c */ /* 0x000fe20003f26070 */
[----:B------:R-:W-:Y:S01]  /*00a0*/  IMAD.MOV.U32 R0, RZ, RZ, RZ ;  /* 0x000000ffff007224 */ /* 0x000fe200078e00ff */
[----:B------:R-:W-:-:S11]  /*00b0*/  ISETP.NE.AND P0, PT, R10, RZ, PT ;  /* 0x000000ff0a00720c */ /* 0x000fd60003f05270 */
[----:B------:R-:W-:Y:S05]  /*00c0*/  @!P1 BRA `(.L_x_15) ;  /* 0x00000000005c9947 */ /* 0x000fea0003800000 */
[----:B------:R-:W1:Y:S01]  /*00d0*/  LDCU.64 UR4, c[0x0][0x380] ;  /* 0x00007000ff0477ac */ /* 0x000e620008000a00 */
[----:B------:R-:W-:Y:S02]  /*00e0*/  LOP3.LUT R0, R8, 0xfffffff8, RZ, 0xc0, !PT ;  /* 0xfffffff808007812 */ /* 0x000fe400078ec0ff */
[----:B------:R-:W-:-:S03]  /*00f0*/  MOV R9, R3 ;  /* 0x0000000300097202 */ /* 0x000fc60000000f00 */
[----:B------:R-:W-:Y:S01]  /*0100*/  IMAD.MOV R2, RZ, RZ, -R0 ;  /* 0x000000ffff027224 */ /* 0x000fe200078e0a00 */
[----:B-1----:R-:W-:-:S04]  /*0110*/  UIADD3 UR4, UP0, UPT, UR4, 0x20, URZ ;  /* 0x0000002004047890 */ /* 0x002fc8000ff1e0ff */
[----:B------:R-:W-:-:S12]  /*0120*/  UIADD3.X UR5, UPT, UPT, URZ, UR5, URZ, UP0, !UPT ;  /* 0x00000005ff057290 */ /* 0x000fd800087fe4ff */
.L_x_16:
[----:B------:R-:W-:Y:S01]  /*0130*/  IADD3 R2, PT, PT, R2, 0x8, RZ ;  /* 0x0000000802027810 */ /* 0x000fe20007ffe0ff */
[----:B-1----:R-:W-:Y:S01]  /*0140*/  IMAD.U32 R4, RZ, RZ, UR4 ;  /* 0x00000004ff047e24 */ /* 0x002fe2000f8e00ff */
[----:B------:R-:W-:Y:S01]  /*0150*/  MOV R5, UR5 ;  /* 0x0000000500057c02 */ /* 0x000fe20008000f00 */
[----:B------:R-:W-:Y:S01]  /*0160*/  IMAD.MOV.U32 R6, RZ, RZ, 0x0 ;  /* 0x00000000ff067424 */ /* 0x000fe200078e00ff */
[----:B------:R-:W-:Y:S01]  /*0170*/  ISETP.NE.AND P1, PT, R2, RZ, PT ;  /* 0x000000ff0200720c */ /* 0x000fe20003f25270 */
[----:B------:R-:W-:Y:S02]  /*0180*/  IMAD.MOV.U32 R7, RZ, RZ, 0x3ff00000 ;  /* 0x3ff00000ff077424 */ /* 0x000fe400078e00ff */
[----:B------:R-:W-:-:S04]  /*0190*/  IMAD.WIDE R4, R9, 0x8, R4 ;  /* 0x0000000809047825 */ /* 0x000fc800078e0204 */
[----:B------:R-:W-:Y:S01]  /*01a0*/  VIADD R9, R9, 0x8 ;  /* 0x0000000809097836 */ /* 0x000fe20000000000 */
[----:B0-----:R1:W-:Y:S04]  /*01b0*/  STG.E.64 desc[UR6][R4.64+-0x20], R6 ;  /* 0xffffe00604007986 */ /* 0x0013e8000c101b06 */
[----:B------:R1:W-:Y:S04]  /*01c0*/  STG.E.64 desc[UR6][R4.64+-0x18], R6 ;  /* 0xffffe80604007986 */ /* 0x0003e8000c101b06 */
[----:B------:R1:W-:Y:S04]  /*01d0*/  STG.E.64 desc[UR6][R4.64+-0x10], R6 ;  /* 0xfffff00604007986 */ /* 0x0003e8000c101b06 */
[----:B------:R1:W-:Y:S04]  /*01e0*/  STG.E.64 desc[UR6][R4.64+-0x8], R6 ;  /* 0xfffff80604007986 */ /* 0x0003e8000c101b06 */
[----:B------:R1:W-:Y:S04]  /*01f0*/  STG.E.64 desc[UR6][R4.64], R6 ;  /* 0x0000000604007986 */ /* 0x0003e8000c101b06 */
[----:B------:R1:W-:Y:S04]  /*0200*/  STG.E.64 desc[UR6][R4.64+0x8], R6 ;  /* 0x0000080604007986 */ /* 0x0003e8000c101b06 */
[----:B------:R1:W-:Y:S04]  /*0210*/  STG.E.64 desc[UR6][R4.64+0x10], R6 ;  /* 0x0000100604007986 */ /* 0x0003e8000c101b06 */
[----:B------:R1:W-:Y:S01]  /*0220*/  STG.E.64 desc[UR6][R4.64+0x18], R6 ;  /* 0x0000180604007986 */ /* 0x0003e2000c101b06 */
[----:B------:R-:W-:Y:S05]  /*0230*/  @P1 BRA `(.L_x_16) ;  /* 0xfffffffc00bc1947 */ /* 0x000fea000383ffff */
.L_x_15:
[----:B0-----:R-:W-:Y:S05]  /*0240*/  @!P0 EXIT ;  /* 0x000000000000894d */ /* 0x001fea0003800000 */
[----:B------:R-:W-:Y:S02]  /*0250*/  ISETP.GE.U32.AND P0, PT, R10, 0x4, PT ;  /* 0x000000040a00780c */ /* 0x000fe40003f06070 */
[----:B------:R-:W-:-:S04]  /*0260*/  LOP3.LUT R11, R8, 0x3, RZ, 0xc0, !PT ;  /* 0x00000003080b7812 */ /* 0x000fc800078ec0ff */
[----:B------:R-:W-:-:S07]  /*0270*/  ISETP.NE.AND P1, PT, R11, RZ, PT ;  /* 0x000000ff0b00720c */ /* 0x000fce0003f25270 */
[----:B------:R-:W-:Y:S06]  /*0280*/  @!P0 BRA `(.L_x_17) ;  /* 0x0000000000288947 */ /* 0x000fec0003800000 */
[----:B-1----:R-:W0:Y:S01]  /*0290*/  LDC.64 R4, c[0x0][0x380] ;  /* 0x0000e000ff047b82 */ /* 0x002e220000000a00 */
[----:B------:R-:W-:Y:S02]  /*02a0*/  IMAD.IADD R9, R3, 0x1, R0 ;  /* 0x0000000103097824 */ /* 0x000fe400078e0200 */
[----:B------:R-:W-:Y:S02]  /*02b0*/  HFMA2 R6, -RZ, RZ, 0, 0 ;  /* 0x00000000ff067431 */ /* 0x000fe400000001ff */
[----:B------:R-:W-:Y:S02]  /*02c0*/  IMAD.MOV.U32 R7, RZ, RZ, 0x3ff00000 ;  /* 0x3ff00000ff077424 */ /* 0x000fe400078e00ff */
[----:B------:R-:W-:Y:S02]  /*02d0*/  VIADD R0, R0, 0x4 ;  /* 0x0000000400007836 */ /* 0x000fe40000000000 */
[----:B0-----:R-:W-:-:S05]  /*02e0*/  IMAD.WIDE R4, R9, 0x8, R4 ;  /* 0x0000000809047825 */ /* 0x001fca00078e0204 */
[----:B------:R0:W-:Y:S04]  /*02f0*/  STG.E.64 desc[UR6][R4.64], R6 ;  /* 0x0000000604007986 */ /* 0x0001e8000c101b06 */
[----:B------:R0:W-:Y:S04]  /*0300*/  STG.E.64 desc[UR6][R4.64+0x8], R6 ;  /* 0x0000080604007986 */ /* 0x0001e8000c101b06 */
[----:B------:R0:W-:Y:S04]  /*0310*/  STG.E.64 desc[UR6][R4.64+0x10], R6 ;  /* 0x0000100604007986 */ /* 0x0001e8000c101b06 */
[----:B------:R0:W-:Y:S02]  /*0320*/  STG.E.64 desc[UR6][R4.64+0x18], R6 ;  /* 0x0000180604007986 */ /* 0x0001e4000c101b06 */
.L_x_17:
[----:B------:R-:W-:Y:S05]  /*0330*/  @!P1 EXIT ;  /* 0x000000000000994d */ /* 0x000fea0003800000 */
[----:B------:R-:W-:Y:S02]  /*0340*/  ISETP.NE.AND P0, PT, R11, 0x1, PT ;  /* 0x000000010b00780c */ /* 0x000fe40003f05270 */
[----:B------:R-:W-:-:S04]  /*0350*/  LOP3.LUT R2, R8, 0x1, RZ, 0xc0, !PT ;  /* 0x0000000108027812 */ /* 0x000fc800078ec0ff */
[----:B------:R-:W-:-:S07]  /*0360*/  ISETP.NE.U32.AND P1, PT, R2, 0x1, PT ;  /* 0x000000010200780c */ /* 0x000fce0003f25070 */
[----:B------:R-:W-:Y:S06]  /*0370*/  @!P0 BRA `(.L_x_18) ;  /* 0x0000000000208947 */ /* 0x000fec0003800000 */
[----:B01----:R-:W0:Y:S01]  /*0380*/  LDC.64 R4, c[0x0][0x380] ;  /* 0x0000e000ff047b82 */ /* 0x003e220000000a00 */
[----:B------:R-:W-:Y:S01]  /*0390*/  IADD3 R9, PT, PT, R3, R0, RZ ;  /* 0x0000000003097210 */ /* 0x000fe20007ffe0ff */
[----:B------:R-:W-:Y:S01]  /*03a0*/  IMAD.MOV.U32 R6, RZ, RZ, 0x0 ;  /* 0x00000000ff067424 */ /* 0x000fe200078e00ff */
[----:B------:R-:W-:Y:S01]  /*03b0*/  MOV R7, 0x3ff00000 ;  /* 0x3ff0000000077802 */ /* 0x000fe20000000f00 */
[----:B------:R-:W-:Y:S02]  /*03c0*/  VIADD R0, R0, 0x2 ;  /* 0x0000000200007836 */ /* 0x000fe40000000000 */
[----:B0-----:R-:W-:-:S05]  /*03d0*/  IMAD.WIDE R4, R9, 0x8, R4 ;  /* 0x0000000809047825 */ /* 0x001fca00078e0204 */
[----:B------:R2:W-:Y:S04]  /*03e0*/  STG.E.64 desc[UR6][R4.64], R6 ;  /* 0x0000000604007986 */ /* 0x0005e8000c101b06 */
[----:B------:R2:W-:Y:S02]  /*03f0*/  STG.E.64 desc[UR6][R4.64+0x8], R6 ;  /* 0x0000080604007986 */ /* 0x0005e4000c101b06 */
.L_x_18:
[----:B------:R-:W-:Y:S05]  /*0400*/  @P1 EXIT ;  /* 0x000000000000194d */ /* 0x000fea0003800000 */
[----:B012---:R-:W0:Y:S01]  /*0410*/  LDC.64 R4, c[0x0][0x380] ;  /* 0x0000e000ff047b82 */ /* 0x007e220000000a00 */
[----:B------:R-:W-:Y:S01]  /*0420*/  IADD3 R3, PT, PT, R3, R0, RZ ;  /* 0x0000000003037210 */ /* 0x000fe20007ffe0ff */
[----:B------:R-:W-:Y:S02]  /*0430*/  HFMA2 R7, -RZ, RZ, 1.984375, 0 ;  /* 0x3ff00000ff077431 */ /* 0x000fe400000001ff */
[----:B------:R-:W-:Y:S02]  /*0440*/  IMAD.MOV.U32 R6, RZ, RZ, 0x0 ;  /* 0x00000000ff067424 */ /* 0x000fe400078e00ff */
[----:B0-----:R-:W-:-:S05]  /*0450*/  IMAD.WIDE R2, R3, 0x8, R4 ;  /* 0x0000000803027825 */ /* 0x001fca00078e0204 */
[----:B------:R-:W-:Y:S01]  /*0460*/  STG.E.64 desc[UR6][R2.64], R6 ;  /* 0x0000000602007986 */ /* 0x000fe2000c101b06 */
[----:B------:R-:W-:Y:S05]  /*0470*/  EXIT ;  /* 0x000000000000794d */ /* 0x000fea0003800000 */
.L_x_19:
        /* <DEDUP_REMOVED lines=16> */
.L_x_22:


//--------------------- .text._Z13init_identityPdi --------------------------
	.section	.text._Z13init_identityPdi,"ax",@progbits
	.align	128
        .global         _Z13init_identityPdi
        .type           _Z13init_identityPdi,@function
        .size           _Z13init_identityPdi,(.L_x_23 - _Z13init_identityPdi)
        .other          _Z13init_identityPdi,@"STO_CUDA_ENTRY STV_DEFAULT"
_Z13init_identityPdi:
.text._Z13init_identityPdi:
[----:B------:R-:W-:Y:S01]  /*0000*/  LDC R1, c[0x0][0x37c] ;  /* 0x0000df00ff017b82 */ /* 0x000fe20000000800 */
[----:B------:R-:W0:Y:S01]  /*0010*/  S2R R7, SR_TID.X ;  /* 0x0000000000077919 */ /* 0x000e220000002100 */
[----:B------:R-:W0:Y:S02]  /*0020*/  LDCU UR6, c[0x0][0x388] ;  /* 0x00007100ff0677ac */ /* 0x000e240008000800 */
[----:B0-----:R-:W-:-:S13]  /*0030*/  ISETP.GE.AND P0, PT, R7, UR6, PT ;  /* 0x0000000607007c0c */ /* 0x001fda000bf06270 */
[----:B------:R-:W-:Y:S05]  /*0040*/  @P0 EXIT ;  /* 0x000000000000094d */ /* 0x000fea0003800000 */
[----:B------:R-:W0:Y:S01]  /*0050*/  LDC.64 R2, c[0x0][0x380] ;  /* 0x0000e000ff027b82 */ /* 0x000e220000000a00 */
[----:B------:R-:W1:Y:S01]  /*0060*/  LDCU.64 UR4, c[0x0][0x358] ;  /* 0x00006b00ff0477ac */ /* 0x000e620008000a00 */
[----:B------:R-:W-:Y:S02]  /*0070*/  IMAD R7, R7, UR6, R7 ;  /* 0x0000000607077c24 */ /* 0x000fe4000f8e0207 */
[----:B------:R-:W-:Y:S01]  /*0080*/  HFMA2 R4, -RZ, RZ, 0, 0 ;  /* 0x00000000ff047431 */ /* 0x000fe200000001ff */
[----:B------:R-:W-:Y:S01]  /*0090*/  MOV R5, 0x3ff00000 ;  /* 0x3ff0000000057802 */ /* 0x000fe20000000f00 */
[----:B0-----:R-:W-:-:S05]  /*00a0*/  IMAD.WIDE.U32 R2, R7, 0x8, R2 ;  /* 0x0000000807027825 */ /* 0x001fca00078e0002 */
[----:B-1----:R-:W-:Y:S01]  /*00b0*/  STG.E.64 desc[UR4][R2.64], R4 ;  /* 0x0000000402007986 */ /* 0x002fe2000c101b04 */
[----:B------:R-:W-:Y:S05]  /*00c0*/  EXIT ;  /* 0x000000000000794d */ /* 0x000fea0003800000 */
.L_x_20:
        /* <DEDUP_REMOVED lines=11> */
.L_x_23:


//--------------------- .nv.global.init           --------------------------
	.section	.nv.global.init,"aw",@progbits
	.align	4
.nv.global.init:
	.type		mrg32k3aM1SubSeq,@object
	.size		mrg32k3aM1SubSeq,(mrg32k3aM2SubSeq - mrg32k3aM1SubSeq)
mrg32k3aM1SubSeq:
        /*0000*/ 	.byte	0x0b, 0xcc, 0xee, 0x04, 0x73, 0x29, 0x8b, 0x6f, 0xf6, 0x53, 0x03, 0xf6, 0x23, 0xf6, 0xea, 0xda
        /* <DEDUP_REMOVED lines=125> */
	.type		mrg32k3aM2SubSeq,@object
	.size		mrg32k3aM2SubSeq,(mrg32k3aM1 - mrg32k3aM2SubSeq)
mrg32k3aM2SubSeq:
        /* <DEDUP_REMOVED lines=126> */
	.type		mrg32k3aM1,@object
	.size		mrg32k3aM1,(mrg32k3aM1Seq - mrg32k3aM1)
mrg32k3aM1:
        /* <DEDUP_REMOVED lines=144> */
	.type		mrg32k3aM1Seq,@object
	.size		mrg32k3aM1Seq,(mrg32k3aM2 - mrg32k3aM1Seq)
mrg32k3aM1Seq:
        /* <DEDUP_REMOVED lines=144> */
	.type		mrg32k3aM2,@object
	.size		mrg32k3aM2,(mrg32k3aM2Seq - mrg32k3aM2)
mrg32k3aM2:
        /* <DEDUP_REMOVED lines=144> */
	.type		mrg32k3aM2Seq,@object
	.size		mrg32k3aM2Seq,(precalc_xorwow_matrix - mrg32k3aM2Seq)
mrg32k3aM2Seq:
        /* <DEDUP_REMOVED lines=144> */
	.type		precalc_xorwow_matrix,@object
	.size		precalc_xorwow_matrix,(precalc_xorwow_offset_matrix - precalc_xorwow_matrix)
precalc_xorwow_matrix:
        /* <DEDUP_REMOVED lines=6400> */
	.type		precalc_xorwow_offset_matrix,@object
	.size		precalc_xorwow_offset_matrix,(.L_1 - precalc_xorwow_offset_matrix)
precalc_xorwow_offset_matrix:
        /* <DEDUP_REMOVED lines=6400> */
.L_1:


//--------------------- .nv.shared.reserved.0     --------------------------
	.section	.nv.shared.reserved.0,"aw",@nobits
	.weak		__nv_reservedSMEM_offset_0_alias
	.size		__nv_reservedSMEM_offset_0_alias, 0, 64
	.other		__nv_reservedSMEM_offset_0_alias,@"STO_CUDA_RESERVED_SHARED STV_DEFAULT"
__nv_reservedSMEM_offset_0_alias:
	.zero		0
	.zero		64


//--------------------- .nv.constant0._Z11init_randomPdi --------------------------
	.section	.nv.constant0._Z11init_randomPdi,"a",@progbits
	.sectionflags	@""
	.align	4
.nv.constant0._Z11init_randomPdi:
	.zero		908


//--------------------- .nv.constant0._Z9init_unitPdi --------------------------
	.section	.nv.constant0._Z9init_unitPdi,"a",@progbits
	.sectionflags	@""
	.align	4
.nv.constant0._Z9init_unitPdi:
	.zero		908


//--------------------- .nv.constant0._Z13init_identityPdi --------------------------
	.section	.nv.constant0._Z13init_identityPdi,"a",@progbits
	.sectionflags	@""
	.align	4
.nv.constant0._Z13init_identityPdi:
	.zero		908


//--------------------- SYMBOLS --------------------------

	.type		.nv.reservedSmem.offset0,@object
	.size		.nv.reservedSmem.offset0,0x4
